//
// Generated by NVIDIA NVVM Compiler
//
// Compiler Build ID: CL-36424714
// Cuda compilation tools, release 13.0, V13.0.88
// Based on NVVM 20.0.0
//

.version 9.0
.target sm_100
.address_size 64

	// .globl	_Z9forwardCRPfS_S_S_i

.visible .entry _Z9forwardCRPfS_S_S_i(
	.param .u64 .ptr .align 1 _Z9forwardCRPfS_S_S_i_param_0,
	.param .u64 .ptr .align 1 _Z9forwardCRPfS_S_S_i_param_1,
	.param .u64 .ptr .align 1 _Z9forwardCRPfS_S_S_i_param_2,
	.param .u64 .ptr .align 1 _Z9forwardCRPfS_S_S_i_param_3,
	.param .u32 _Z9forwardCRPfS_S_S_i_param_4
)
{
	.reg .pred 	%p<2>;
	.reg .b32 	%r<10>;
	.reg .b32 	%f<27>;
	.reg .b64 	%rd<26>;

	ld.param.u64 	%rd2, [_Z9forwardCRPfS_S_S_i_param_1];
	ld.param.u64 	%rd3, [_Z9forwardCRPfS_S_S_i_param_2];
	ld.param.u64 	%rd4, [_Z9forwardCRPfS_S_S_i_param_3];
	ld.param.u32 	%r2, [_Z9forwardCRPfS_S_S_i_param_4];
	mov.u32 	%r3, %tid.x;
	mov.u32 	%r4, %ctaid.x;
	mov.u32 	%r5, %ntid.x;
	mad.lo.s32 	%r1, %r4, %r5, %r3;
	add.s32 	%r6, %r1, 1;
	rem.s32 	%r7, %r6, %r2;
	setp.ne.s32 	%p1, %r7, 0;
	@%p1 bra 	$L__BB0_2;
	ld.param.u64 	%rd25, [_Z9forwardCRPfS_S_S_i_param_0];
	cvta.to.global.u64 	%rd5, %rd25;
	cvta.to.global.u64 	%rd6, %rd2;
	cvta.to.global.u64 	%rd7, %rd3;
	cvta.to.global.u64 	%rd8, %rd4;
	mul.wide.s32 	%rd9, %r1, 4;
	add.s64 	%rd10, %rd5, %rd9;
	ld.global.f32 	%f1, [%rd10];
	sub.s32 	%r8, %r1, %r2;
	mul.wide.s32 	%rd11, %r8, 4;
	add.s64 	%rd12, %rd6, %rd11;
	ld.global.f32 	%f2, [%rd12];
	div.rn.f32 	%f3, %f1, %f2;
	add.s64 	%rd13, %rd7, %rd9;
	ld.global.f32 	%f4, [%rd13];
	add.s32 	%r9, %r2, %r1;
	mul.wide.s32 	%rd14, %r9, 4;
	add.s64 	%rd15, %rd6, %rd14;
	ld.global.f32 	%f5, [%rd15];
	div.rn.f32 	%f6, %f4, %f5;
	add.s64 	%rd16, %rd5, %rd11;
	ld.global.f32 	%f7, [%rd16];
	neg.f32 	%f8, %f7;
	mul.f32 	%f9, %f3, %f8;
	st.global.f32 	[%rd10], %f9;
	mul.wide.s32 	%rd17, %r2, 4;
	add.s64 	%rd18, %rd12, %rd17;
	ld.global.f32 	%f10, [%rd18];
	add.s64 	%rd19, %rd7, %rd11;
	ld.global.f32 	%f11, [%rd19];
	mul.f32 	%f12, %f3, %f11;
	sub.f32 	%f13, %f10, %f12;
	add.s64 	%rd20, %rd10, %rd17;
	ld.global.f32 	%f14, [%rd20];
	mul.f32 	%f15, %f6, %f14;
	sub.f32 	%f16, %f13, %f15;
	st.global.f32 	[%rd18], %f16;
	add.s64 	%rd21, %rd13, %rd17;
	ld.global.f32 	%f17, [%rd21];
	neg.f32 	%f18, %f17;
	mul.f32 	%f19, %f6, %f18;
	st.global.f32 	[%rd13], %f19;
	add.s64 	%rd22, %rd8, %rd9;
	ld.global.f32 	%f20, [%rd22];
	add.s64 	%rd23, %rd8, %rd11;
	ld.global.f32 	%f21, [%rd23];
	mul.f32 	%f22, %f3, %f21;
	sub.f32 	%f23, %f20, %f22;
	add.s64 	%rd24, %rd22, %rd17;
	ld.global.f32 	%f24, [%rd24];
	mul.f32 	%f25, %f6, %f24;
	sub.f32 	%f26, %f23, %f25;
	st.global.f32 	[%rd22], %f26;
$L__BB0_2:
	ret;

}
	// .globl	_Z10backwardCRPfS_S_S_S_i
.visible .entry _Z10backwardCRPfS_S_S_S_i(
	.param .u64 .ptr .align 1 _Z10backwardCRPfS_S_S_S_i_param_0,
	.param .u64 .ptr .align 1 _Z10backwardCRPfS_S_S_S_i_param_1,
	.param .u64 .ptr .align 1 _Z10backwardCRPfS_S_S_S_i_param_2,
	.param .u64 .ptr .align 1 _Z10backwardCRPfS_S_S_S_i_param_3,
	.param .u64 .ptr .align 1 _Z10backwardCRPfS_S_S_S_i_param_4,
	.param .u32 _Z10backwardCRPfS_S_S_S_i_param_5
)
{
	.reg .pred 	%p<2>;
	.reg .b32 	%r<10>;
	.reg .b32 	%f<12>;
	.reg .b64 	%rd<22>;

	ld.param.u64 	%rd1, [_Z10backwardCRPfS_S_S_S_i_param_0];
	ld.param.u64 	%rd2, [_Z10backwardCRPfS_S_S_S_i_param_1];
	ld.param.u64 	%rd3, [_Z10backwardCRPfS_S_S_S_i_param_2];
	ld.param.u64 	%rd4, [_Z10backwardCRPfS_S_S_S_i_param_3];
	ld.param.u64 	%rd5, [_Z10backwardCRPfS_S_S_S_i_param_4];
	ld.param.u32 	%r2, [_Z10backwardCRPfS_S_S_S_i_param_5];
	mov.u32 	%r3, %tid.x;
	mov.u32 	%r4, %ctaid.x;
	mov.u32 	%r5, %ntid.x;
	mad.lo.s32 	%r1, %r4, %r5, %r3;
	add.s32 	%r6, %r1, 1;
	rem.s32 	%r7, %r6, %r2;
	setp.ne.s32 	%p1, %r7, 0;
	@%p1 bra 	$L__BB1_2;
	cvta.to.global.u64 	%rd6, %rd4;
	cvta.to.global.u64 	%rd7, %rd1;
	cvta.to.global.u64 	%rd8, %rd5;
	cvta.to.global.u64 	%rd9, %rd3;
	cvta.to.global.u64 	%rd10, %rd2;
	mul.wide.s32 	%rd11, %r1, 4;
	add.s64 	%rd12, %rd6, %rd11;
	ld.global.f32 	%f1, [%rd12];
	add.s64 	%rd13, %rd7, %rd11;
	ld.global.f32 	%f2, [%rd13];
	sub.s32 	%r8, %r1, %r2;
	mul.wide.s32 	%rd14, %r8, 4;
	add.s64 	%rd15, %rd8, %rd14;
	ld.global.f32 	%f3, [%rd15];
	mul.f32 	%f4, %f2, %f3;
	sub.f32 	%f5, %f1, %f4;
	add.s64 	%rd16, %rd9, %rd11;
	ld.global.f32 	%f6, [%rd16];
	add.s32 	%r9, %r2, %r1;
	mul.wide.s32 	%rd17, %r9, 4;
	add.s64 	%rd18, %rd8, %rd17;
	ld.global.f32 	%f7, [%rd18];
	mul.f32 	%f8, %f6, %f7;
	sub.f32 	%f9, %f5, %f8;
	add.s64 	%rd19, %rd10, %rd11;
	ld.global.f32 	%f10, [%rd19];
	div.rn.f32 	%f11, %f9, %f10;
	mul.wide.s32 	%rd20, %r2, 4;
	add.s64 	%rd21, %rd15, %rd20;
	st.global.f32 	[%rd21], %f11;
$L__BB1_2:
	ret;

}
	// .globl	_Z13solve2unknownPfS_S_S_S_i
.visible .entry _Z13solve2unknownPfS_S_S_S_i(
	.param .u64 .ptr .align 1 _Z13solve2unknownPfS_S_S_S_i_param_0,
	.param .u64 .ptr .align 1 _Z13solve2unknownPfS_S_S_S_i_param_1,
	.param .u64 .ptr .align 1 _Z13solve2unknownPfS_S_S_S_i_param_2,
	.param .u64 .ptr .align 1 _Z13solve2unknownPfS_S_S_S_i_param_3,
	.param .u64 .ptr .align 1 _Z13solve2unknownPfS_S_S_S_i_param_4,
	.param .u32 _Z13solve2unknownPfS_S_S_S_i_param_5
)
{
	.reg .pred 	%p<2>;
	.reg .b32 	%r<9>;
	.reg .b32 	%f<20>;
	.reg .b64 	%rd<21>;

	ld.param.u64 	%rd1, [_Z13solve2unknownPfS_S_S_S_i_param_0];
	ld.param.u64 	%rd2, [_Z13solve2unknownPfS_S_S_S_i_param_1];
	ld.param.u64 	%rd3, [_Z13solve2unknownPfS_S_S_S_i_param_2];
	ld.param.u64 	%rd4, [_Z13solve2unknownPfS_S_S_S_i_param_3];
	ld.param.u64 	%rd5, [_Z13solve2unknownPfS_S_S_S_i_param_4];
	ld.param.u32 	%r1, [_Z13solve2unknownPfS_S_S_S_i_param_5];
	mov.u32 	%r2, %tid.x;
	mov.u32 	%r3, %ctaid.x;
	mov.u32 	%r4, %ntid.x;
	mad.lo.s32 	%r5, %r3, %r4, %r2;
	add.s32 	%r6, %r5, 1;
	rem.s32 	%r7, %r6, %r1;
	setp.ne.s32 	%p1, %r7, 0;
	@%p1 bra 	$L__BB2_2;
	cvta.to.global.u64 	%rd6, %rd4;
	cvta.to.global.u64 	%rd7, %rd1;
	cvta.to.global.u64 	%rd8, %rd2;
	cvta.to.global.u64 	%rd9, %rd3;
	cvta.to.global.u64 	%rd10, %rd5;
	shl.b32 	%r8, %r1, 1;
	mul.wide.s32 	%rd11, %r8, 4;
	add.s64 	%rd12, %rd6, %rd11;
	ld.global.f32 	%f1, [%rd12];
	add.s64 	%rd13, %rd7, %rd11;
	ld.global.f32 	%f2, [%rd13];
	mul.wide.s32 	%rd14, %r1, 4;
	sub.s64 	%rd15, %rd12, %rd14;
	ld.global.f32 	%f3, [%rd15];
	mul.f32 	%f4, %f2, %f3;
	add.s64 	%rd16, %rd8, %rd14;
	ld.global.f32 	%f5, [%rd16];
	div.rn.f32 	%f6, %f4, %f5;
	sub.f32 	%f7, %f1, %f6;
	add.s64 	%rd17, %rd16, %rd14;
	ld.global.f32 	%f8, [%rd17];
	add.s64 	%rd18, %rd9, %rd14;
	ld.global.f32 	%f9, [%rd18];
	mul.f32 	%f10, %f2, %f9;
	div.rn.f32 	%f11, %f10, %f5;
	sub.f32 	%f12, %f8, %f11;
	div.rn.f32 	%f13, %f7, %f12;
	add.s64 	%rd19, %rd10, %rd11;
	st.global.f32 	[%rd19], %f13;
	ld.global.f32 	%f14, [%rd15];
	ld.global.f32 	%f15, [%rd18];
	mul.f32 	%f16, %f15, %f13;
	sub.f32 	%f17, %f14, %f16;
	ld.global.f32 	%f18, [%rd16];
	div.rn.f32 	%f19, %f17, %f18;
	sub.s64 	%rd20, %rd19, %rd14;
	st.global.f32 	[%rd20], %f19;
$L__BB2_2:
	ret;

}


// ===== COMPILED SASS (sm_100) =====

	.target	sm_100

	.elftype	@"ET_EXEC"


//--------------------- .note.nv.tkinfo           --------------------------
	.section	.note.nv.tkinfo,"",@"SHT_NOTE"
	.sectionflags	@"SHF_NOTE_NV_TKINFO"
	.tkinfo
        /*0018*/ 	.word	0x00000002
        /*0030*/ 	.string	""
        /*0030*/ 	.string	"ptxas"
        /*0030*/ 	.string	"Cuda compilation tools, release 13.0, V13.0.88"
        /*0030*/ 	.string	"Build cuda_13.0.r13.0/compiler.36424714_0"
        /*0030*/ 	.string	"-arch sm_100 -m 64 "



//--------------------- .note.nv.cuinfo           --------------------------
	.section	.note.nv.cuinfo,"",@"SHT_NOTE"
	.sectionflags	@"SHF_NOTE_NV_CUINFO"
        /*0018*/ 	.short	0x0002
        /*001a*/ 	.short	0x0064
        /*001c*/ 	.short	0x0082
	.zero		2


//--------------------- .nv.info                  --------------------------
	.section	.nv.info,"",@"SHT_CUDA_INFO"
	.align	4


	//----- nvinfo : EIATTR_REGCOUNT
	.align		4
        /*0000*/ 	.byte	0x04, 0x2f
        /*0002*/ 	.short	(.L_1 - .L_0)
	.align		4
.L_0:
        /*0004*/ 	.word	index@(_Z9forwardCRPfS_S_S_i)
        /*0008*/ 	.word	0x0000001c


	//----- nvinfo : EIATTR_FRAME_SIZE
	.align		4
.L_1:
        /*000c*/ 	.byte	0x04, 0x11
        /*000e*/ 	.short	(.L_3 - .L_2)
	.align		4
.L_2:
        /*0010*/ 	.word	index@($__internal_2_$__cuda_sm3x_div_rn_noftz_f32_slowpath)
        /*0014*/ 	.word	0x00000000


	//----- nvinfo : EIATTR_FRAME_SIZE
	.align		4
.L_3:
        /*0018*/ 	.byte	0x04, 0x11
        /*001a*/ 	.short	(.L_5 - .L_4)
	.align		4
.L_4:
        /*001c*/ 	.word	index@(_Z9forwardCRPfS_S_S_i)
        /*0020*/ 	.word	0x00000000


	//----- nvinfo : EIATTR_REGCOUNT
	.align		4
.L_5:
        /*0024*/ 	.byte	0x04, 0x2f
        /*0026*/ 	.short	(.L_7 - .L_6)
	.align		4
.L_6:
        /*0028*/ 	.word	index@(_Z10backwardCRPfS_S_S_S_i)
        /*002c*/ 	.word	0x00000014


	//----- nvinfo : EIATTR_FRAME_SIZE
	.align		4
.L_7:
        /*0030*/ 	.byte	0x04, 0x11
        /*0032*/ 	.short	(.L_9 - .L_8)
	.align		4
.L_8:
        /*0034*/ 	.word	index@($__internal_1_$__cuda_sm3x_div_rn_noftz_f32_slowpath)
        /*0038*/ 	.word	0x00000000


	//----- nvinfo : EIATTR_FRAME_SIZE
	.align		4
.L_9:
        /*003c*/ 	.byte	0x04, 0x11
        /*003e*/ 	.short	(.L_11 - .L_10)
	.align		4
.L_10:
        /*0040*/ 	.word	index@(_Z10backwardCRPfS_S_S_S_i)
        /*0044*/ 	.word	0x00000000


	//----- nvinfo : EIATTR_REGCOUNT
	.align		4
.L_11:
        /*0048*/ 	.byte	0x04, 0x2f
        /*004a*/ 	.short	(.L_13 - .L_12)
	.align		4
.L_12:
        /*004c*/ 	.word	index@(_Z13solve2unknownPfS_S_S_S_i)
        /*0050*/ 	.word	0x0000001b


	//----- nvinfo : EIATTR_FRAME_SIZE
	.align		4
.L_13:
        /*0054*/ 	.byte	0x04, 0x11
        /*0056*/ 	.short	(.L_15 - .L_14)
	.align		4
.L_14:
        /*0058*/ 	.word	index@($__internal_0_$__cuda_sm3x_div_rn_noftz_f32_slowpath)
        /*005c*/ 	.word	0x00000000


	//----- nvinfo : EIATTR_FRAME_SIZE
	.align		4
.L_15:
        /*0060*/ 	.byte	0x04, 0x11
        /*0062*/ 	.short	(.L_17 - .L_16)
	.align		4
.L_16:
        /*0064*/ 	.word	index@(_Z13solve2unknownPfS_S_S_S_i)
        /*0068*/ 	.word	0x00000000


	//----- nvinfo : EIATTR_MIN_STACK_SIZE
	.align		4
.L_17:
        /*006c*/ 	.byte	0x04, 0x12
        /*006e*/ 	.short	(.L_19 - .L_18)
	.align		4
.L_18:
        /*0070*/ 	.word	index@(_Z13solve2unknownPfS_S_S_S_i)
        /*0074*/ 	.word	0x00000000


	//----- nvinfo : EIATTR_MIN_STACK_SIZE
	.align		4
.L_19:
        /*0078*/ 	.byte	0x04, 0x12
        /*007a*/ 	.short	(.L_21 - .L_20)
	.align		4
.L_20:
        /*007c*/ 	.word	index@(_Z10backwardCRPfS_S_S_S_i)
        /*0080*/ 	.word	0x00000000


	//----- nvinfo : EIATTR_MIN_STACK_SIZE
	.align		4
.L_21:
        /*0084*/ 	.byte	0x04, 0x12
        /*0086*/ 	.short	(.L_23 - .L_22)
	.align		4
.L_22:
        /*0088*/ 	.word	index@(_Z9forwardCRPfS_S_S_i)
        /*008c*/ 	.word	0x00000000
.L_23:


//--------------------- .nv.compat                --------------------------
	.section	.nv.compat,"",@"SHT_CUDA_COMPAT_INFO"
	.align	4
        /*0000*/ 	.byte	0x02, 0x09, 0x00, 0x00, 0x02, 0x02, 0x01, 0x00, 0x02, 0x05, 0x05, 0x00, 0x03, 0x07, 0x01, 0x01
        /*0010*/ 	.byte	0x02, 0x03, 0x00, 0x00, 0x02, 0x06, 0x01, 0x00, 0x04, 0x0b, 0x08, 0x00, 0x01, 0x00, 0x00, 0x00
        /*0020*/ 	.byte	0x00, 0x00, 0x00, 0x00


//--------------------- .nv.info._Z13solve2unknownPfS_S_S_S_i --------------------------
	.section	.nv.info._Z13solve2unknownPfS_S_S_S_i,"",@"SHT_CUDA_INFO"
	.sectionflags	@""
	.align	4


	//----- nvinfo : EIATTR_CUDA_API_VERSION
	.align		4
        /*0000*/ 	.byte	0x04, 0x37
        /*0002*/ 	.short	(.L_25 - .L_24)
.L_24:
        /*0004*/ 	.word	0x00000082


	//----- nvinfo : EIATTR_KPARAM_INFO
	.align		4
.L_25:
        /*0008*/ 	.byte	0x04, 0x17
        /*000a*/ 	.short	(.L_27 - .L_26)
.L_26:
        /*000c*/ 	.word	0x00000000
        /*0010*/ 	.short	0x0005
        /*0012*/ 	.short	0x0028
        /*0014*/ 	.byte	0x00, 0xf0, 0x11, 0x00


	//----- nvinfo : EIATTR_KPARAM_INFO
	.align		4
.L_27:
        /*0018*/ 	.byte	0x04, 0x17
        /*001a*/ 	.short	(.L_29 - .L_28)
.L_28:
        /*001c*/ 	.word	0x00000000
        /*0020*/ 	.short	0x0004
        /*0022*/ 	.short	0x0020
        /*0024*/ 	.byte	0x00, 0xf5, 0x21, 0x00


	//----- nvinfo : EIATTR_KPARAM_INFO
	.align		4
.L_29:
        /*0028*/ 	.byte	0x04, 0x17
        /*002a*/ 	.short	(.L_31 - .L_30)
.L_30:
        /*002c*/ 	.word	0x00000000
        /*0030*/ 	.short	0x0003
        /*0032*/ 	.short	0x0018
        /*0034*/ 	.byte	0x00, 0xf5, 0x21, 0x00


	//----- nvinfo : EIATTR_KPARAM_INFO
	.align		4
.L_31:
        /*0038*/ 	.byte	0x04, 0x17
        /*003a*/ 	.short	(.L_33 - .L_32)
.L_32:
        /*003c*/ 	.word	0x00000000
        /*0040*/ 	.short	0x0002
        /*0042*/ 	.short	0x0010
        /*0044*/ 	.byte	0x00, 0xf5, 0x21, 0x00


	//----- nvinfo : EIATTR_KPARAM_INFO
	.align		4
.L_33:
        /*0048*/ 	.byte	0x04, 0x17
        /*004a*/ 	.short	(.L_35 - .L_34)
.L_34:
        /*004c*/ 	.word	0x00000000
        /*0050*/ 	.short	0x0001
        /*0052*/ 	.short	0x0008
        /*0054*/ 	.byte	0x00, 0xf5, 0x21, 0x00


	//----- nvinfo : EIATTR_KPARAM_INFO
	.align		4
.L_35:
        /*0058*/ 	.byte	0x04, 0x17
        /*005a*/ 	.short	(.L_37 - .L_36)
.L_36:
        /*005c*/ 	.word	0x00000000
        /*0060*/ 	.short	0x0000
        /*0062*/ 	.short	0x0000
        /*0064*/ 	.byte	0x00, 0xf5, 0x21, 0x00


	//----- nvinfo : EIATTR_SPARSE_MMA_MASK
	.align		4
.L_37:
        /*0068*/ 	.byte	0x03, 0x50
        /*006a*/ 	.short	0x0000


	//----- nvinfo : EIATTR_MAXREG_COUNT
	.align		4
        /*006c*/ 	.byte	0x03, 0x1b
        /*006e*/ 	.short	0x00ff


	//----- nvinfo : EIATTR_MERCURY_ISA_VERSION
	.align		4
        /*0070*/ 	.byte	0x03, 0x5f
        /*0072*/ 	.short	0x0101


	//----- nvinfo : EIATTR_VRC_CTA_INIT_COUNT
	.align		4
        /*0074*/ 	.byte	0x02, 0x4a
	.zero		1
	.zero		1


	//----- nvinfo : EIATTR_EXIT_INSTR_OFFSETS
	.align		4
        /*0078*/ 	.byte	0x04, 0x1c
        /*007a*/ 	.short	(.L_39 - .L_38)


	//   ....[0]....
.L_38:
        /*007c*/ 	.word	0x000001d0


	//   ....[1]....
        /*0080*/ 	.word	0x00000720


	//----- nvinfo : EIATTR_CRS_STACK_SIZE
	.align		4
.L_39:
        /*0084*/ 	.byte	0x04, 0x1e
        /*0086*/ 	.short	(.L_41 - .L_40)
.L_40:
        /*0088*/ 	.word	0x00000000


	//----- nvinfo : EIATTR_CBANK_PARAM_SIZE
	.align		4
.L_41:
        /*008c*/ 	.byte	0x03, 0x19
        /*008e*/ 	.short	0x002c


	//----- nvinfo : EIATTR_PARAM_CBANK
	.align		4
        /*0090*/ 	.byte	0x04, 0x0a
        /*0092*/ 	.short	(.L_43 - .L_42)
	.align		4
.L_42:
        /*0094*/ 	.word	index@(.nv.constant0._Z13solve2unknownPfS_S_S_S_i)
        /*0098*/ 	.short	0x0380
        /*009a*/ 	.short	0x002c


	//----- nvinfo : EIATTR_SW_WAR
	.align		4
.L_43:
        /*009c*/ 	.byte	0x04, 0x36
        /*009e*/ 	.short	(.L_45 - .L_44)
.L_44:
        /*00a0*/ 	.word	0x00000008
.L_45:


//--------------------- .nv.info._Z10backwardCRPfS_S_S_S_i --------------------------
	.section	.nv.info._Z10backwardCRPfS_S_S_S_i,"",@"SHT_CUDA_INFO"
	.sectionflags	@""
	.align	4


	//----- nvinfo : EIATTR_CUDA_API_VERSION
	.align		4
        /*0000*/ 	.byte	0x04, 0x37
        /*0002*/ 	.short	(.L_47 - .L_46)
.L_46:
        /*0004*/ 	.word	0x00000082


	//----- nvinfo : EIATTR_KPARAM_INFO
	.align		4
.L_47:
        /*0008*/ 	.byte	0x04, 0x17
        /*000a*/ 	.short	(.L_49 - .L_48)
.L_48:
        /*000c*/ 	.word	0x00000000
        /*0010*/ 	.short	0x0005
        /*0012*/ 	.short	0x0028
        /*0014*/ 	.byte	0x00, 0xf0, 0x11, 0x00


	//----- nvinfo : EIATTR_KPARAM_INFO
	.align		4
.L_49:
        /*0018*/ 	.byte	0x04, 0x17
        /*001a*/ 	.short	(.L_51 - .L_50)
.L_50:
        /*001c*/ 	.word	0x00000000
        /*0020*/ 	.short	0x0004
        /*0022*/ 	.short	0x0020
        /*0024*/ 	.byte	0x00, 0xf5, 0x21, 0x00


	//----- nvinfo : EIATTR_KPARAM_INFO
	.align		4
.L_51:
        /*0028*/ 	.byte	0x04, 0x17
        /*002a*/ 	.short	(.L_53 - .L_52)
.L_52:
        /*002c*/ 	.word	0x00000000
        /*0030*/ 	.short	0x0003
        /*0032*/ 	.short	0x0018
        /*0034*/ 	.byte	0x00, 0xf5, 0x21, 0x00


	//----- nvinfo : EIATTR_KPARAM_INFO
	.align		4
.L_53:
        /*0038*/ 	.byte	0x04, 0x17
        /*003a*/ 	.short	(.L_55 - .L_54)
.L_54:
        /*003c*/ 	.word	0x00000000
        /*0040*/ 	.short	0x0002
        /*0042*/ 	.short	0x0010
        /*0044*/ 	.byte	0x00, 0xf5, 0x21, 0x00


	//----- nvinfo : EIATTR_KPARAM_INFO
	.align		4
.L_55:
        /*0048*/ 	.byte	0x04, 0x17
        /*004a*/ 	.short	(.L_57 - .L_56)
.L_56:
        /*004c*/ 	.word	0x00000000
        /*0050*/ 	.short	0x0001
        /*0052*/ 	.short	0x0008
        /*0054*/ 	.byte	0x00, 0xf5, 0x21, 0x00


	//----- nvinfo : EIATTR_KPARAM_INFO
	.align		4
.L_57:
        /*0058*/ 	.byte	0x04, 0x17
        /*005a*/ 	.short	(.L_59 - .L_58)
.L_58:
        /*005c*/ 	.word	0x00000000
        /*0060*/ 	.short	0x0000
        /*0062*/ 	.short	0x0000
        /*0064*/ 	.byte	0x00, 0xf5, 0x21, 0x00


	//----- nvinfo : EIATTR_SPARSE_MMA_MASK
	.align		4
.L_59:
        /*0068*/ 	.byte	0x03, 0x50
        /*006a*/ 	.short	0x0000


	//----- nvinfo : EIATTR_MAXREG_COUNT
	.align		4
        /*006c*/ 	.byte	0x03, 0x1b
        /*006e*/ 	.short	0x00ff


	//----- nvinfo : EIATTR_MERCURY_ISA_VERSION
	.align		4
        /*0070*/ 	.byte	0x03, 0x5f
        /*0072*/ 	.short	0x0101


	//----- nvinfo : EIATTR_VRC_CTA_INIT_COUNT
	.align		4
        /*0074*/ 	.byte	0x02, 0x4a
	.zero		1
	.zero		1


	//----- nvinfo : EIATTR_EXIT_INSTR_OFFSETS
	.align		4
        /*0078*/ 	.byte	0x04, 0x1c
        /*007a*/ 	.short	(.L_61 - .L_60)


	//   ....[0]....
.L_60:
        /*007c*/ 	.word	0x000001d0


	//   ....[1]....
        /*0080*/ 	.word	0x00000440


	//----- nvinfo : EIATTR_CRS_STACK_SIZE
	.align		4
.L_61:
        /*0084*/ 	.byte	0x04, 0x1e
        /*0086*/ 	.short	(.L_63 - .L_62)
.L_62:
        /*0088*/ 	.word	0x00000000


	//----- nvinfo : EIATTR_CBANK_PARAM_SIZE
	.align		4
.L_63:
        /*008c*/ 	.byte	0x03, 0x19
        /*008e*/ 	.short	0x002c


	//----- nvinfo : EIATTR_PARAM_CBANK
	.align		4
        /*0090*/ 	.byte	0x04, 0x0a
        /*0092*/ 	.short	(.L_65 - .L_64)
	.align		4
.L_64:
        /*0094*/ 	.word	index@(.nv.constant0._Z10backwardCRPfS_S_S_S_i)
        /*0098*/ 	.short	0x0380
        /*009a*/ 	.short	0x002c


	//----- nvinfo : EIATTR_SW_WAR
	.align		4
.L_65:
        /*009c*/ 	.byte	0x04, 0x36
        /*009e*/ 	.short	(.L_67 - .L_66)
.L_66:
        /*00a0*/ 	.word	0x00000008
.L_67:


//--------------------- .nv.info._Z9forwardCRPfS_S_S_i --------------------------
	.section	.nv.info._Z9forwardCRPfS_S_S_i,"",@"SHT_CUDA_INFO"
	.sectionflags	@""
	.align	4


	//----- nvinfo : EIATTR_CUDA_API_VERSION
	.align		4
        /*0000*/ 	.byte	0x04, 0x37
        /*0002*/ 	.short	(.L_69 - .L_68)
.L_68:
        /*0004*/ 	.word	0x00000082


	//----- nvinfo : EIATTR_KPARAM_INFO
	.align		4
.L_69:
        /*0008*/ 	.byte	0x04, 0x17
        /*000a*/ 	.short	(.L_71 - .L_70)
.L_70:
        /*000c*/ 	.word	0x00000000
        /*0010*/ 	.short	0x0004
        /*0012*/ 	.short	0x0020
        /*0014*/ 	.byte	0x00, 0xf0, 0x11, 0x00


	//----- nvinfo : EIATTR_KPARAM_INFO
	.align		4
.L_71:
        /*0018*/ 	.byte	0x04, 0x17
        /*001a*/ 	.short	(.L_73 - .L_72)
.L_72:
        /*001c*/ 	.word	0x00000000
        /*0020*/ 	.short	0x0003
        /*0022*/ 	.short	0x0018
        /*0024*/ 	.byte	0x00, 0xf5, 0x21, 0x00


	//----- nvinfo : EIATTR_KPARAM_INFO
	.align		4
.L_73:
        /*0028*/ 	.byte	0x04, 0x17
        /*002a*/ 	.short	(.L_75 - .L_74)
.L_74:
        /*002c*/ 	.word	0x00000000
        /*0030*/ 	.short	0x0002
        /*0032*/ 	.short	0x0010
        /*0034*/ 	.byte	0x00, 0xf5, 0x21, 0x00


	//----- nvinfo : EIATTR_KPARAM_INFO
	.align		4
.L_75:
        /*0038*/ 	.byte	0x04, 0x17
        /*003a*/ 	.short	(.L_77 - .L_76)
.L_76:
        /*003c*/ 	.word	0x00000000
        /*0040*/ 	.short	0x0001
        /*0042*/ 	.short	0x0008
        /*0044*/ 	.byte	0x00, 0xf5, 0x21, 0x00


	//----- nvinfo : EIATTR_KPARAM_INFO
	.align		4
.L_77:
        /*0048*/ 	.byte	0x04, 0x17
        /*004a*/ 	.short	(.L_79 - .L_78)
.L_78:
        /*004c*/ 	.word	0x00000000
        /*0050*/ 	.short	0x0000
        /*0052*/ 	.short	0x0000
        /*0054*/ 	.byte	0x00, 0xf5, 0x21, 0x00


	//----- nvinfo : EIATTR_SPARSE_MMA_MASK
	.align		4
.L_79:
        /*0058*/ 	.byte	0x03, 0x50
        /*005a*/ 	.short	0x0000


	//----- nvinfo : EIATTR_MAXREG_COUNT
	.align		4
        /*005c*/ 	.byte	0x03, 0x1b
        /*005e*/ 	.short	0x00ff


	//----- nvinfo : EIATTR_MERCURY_ISA_VERSION
	.align		4
        /*0060*/ 	.byte	0x03, 0x5f
        /*0062*/ 	.short	0x0101


	//----- nvinfo : EIATTR_VRC_CTA_INIT_COUNT
	.align		4
        /*0064*/ 	.byte	0x02, 0x4a
	.zero		1
	.zero		1


	//----- nvinfo : EIATTR_EXIT_INSTR_OFFSETS
	.align		4
        /*0068*/ 	.byte	0x04, 0x1c
        /*006a*/ 	.short	(.L_81 - .L_80)


	//   ....[0]....
.L_80:
        /*006c*/ 	.word	0x000001d0


	//   ....[1]....
        /*0070*/ 	.word	0x00000670


	//----- nvinfo : EIATTR_CRS_STACK_SIZE
	.align		4
.L_81:
        /*0074*/ 	.byte	0x04, 0x1e
        /*0076*/ 	.short	(.L_83 - .L_82)
.L_82:
        /*0078*/ 	.word	0x00000000


	//----- nvinfo : EIATTR_CBANK_PARAM_SIZE
	.align		4
.L_83:
        /*007c*/ 	.byte	0x03, 0x19
        /*007e*/ 	.short	0x0024


	//----- nvinfo : EIATTR_PARAM_CBANK
	.align		4
        /*0080*/ 	.byte	0x04, 0x0a
        /*0082*/ 	.short	(.L_85 - .L_84)
	.align		4
.L_84:
        /*0084*/ 	.word	index@(.nv.constant0._Z9forwardCRPfS_S_S_i)
        /*0088*/ 	.short	0x0380
        /*008a*/ 	.short	0x0024


	//----- nvinfo : EIATTR_SW_WAR
	.align		4
.L_85:
        /*008c*/ 	.byte	0x04, 0x36
        /*008e*/ 	.short	(.L_87 - .L_86)
.L_86:
        /*0090*/ 	.word	0x00000008
.L_87:


//--------------------- .nv.callgraph             --------------------------
	.section	.nv.callgraph,"",@"SHT_CUDA_CALLGRAPH"
	.align	4
	.sectionentsize	8
	.align		4
        /*0000*/ 	.word	0x00000000
	.align		4
        /*0004*/ 	.word	0xffffffff
	.align		4
        /*0008*/ 	.word	0x00000000
	.align		4
        /*000c*/ 	.word	0xfffffffe
	.align		4
        /*0010*/ 	.word	0x00000000
	.align		4
        /*0014*/ 	.word	0xfffffffd
	.align		4
        /*0018*/ 	.word	0x00000000
	.align		4
        /*001c*/ 	.word	0xfffffffc


//--------------------- .text._Z13solve2unknownPfS_S_S_S_i --------------------------
	.section	.text._Z13solve2unknownPfS_S_S_S_i,"ax",@progbits
	.align	128
        .global         _Z13solve2unknownPfS_S_S_S_i
        .type           _Z13solve2unknownPfS_S_S_S_i,@function
        .size           _Z13solve2unknownPfS_S_S_S_i,(.L_x_43 - _Z13solve2unknownPfS_S_S_S_i)
        .other          _Z13solve2unknownPfS_S_S_S_i,@"STO_CUDA_ENTRY STV_DEFAULT"
_Z13solve2unknownPfS_S_S_S_i:
.text._Z13solve2unknownPfS_S_S_S_i:
[----:B------:R-:W-:Y:S08]  /*0000*/  LDC R1, c[0x0][0x37c] ;  /* 0x0000df00ff017b82 */ /* 0x000ff00000000800 */
[----:B------:R-:W0:Y:S01]  /*0010*/  LDC R12, c[0x0][0x3a8] ;  /* 0x0000ea00ff0c7b82 */ /* 0x000e220000000800 */
[----:B------:R-:W1:Y:S07]  /*0020*/  S2R R0, SR_TID.X ;  /* 0x0000000000007919 */ /* 0x000e6e0000002100 */
[----:B------:R-:W1:Y:S08]  /*0030*/  S2UR UR4, SR_CTAID.X ;  /* 0x00000000000479c3 */ /* 0x000e700000002500 */
[----:B------:R-:W1:Y:S01]  /*0040*/  LDC R5, c[0x0][0x360] ;  /* 0x0000d800ff057b82 */ /* 0x000e620000000800 */
[----:B0-----:R-:W-:-:S04]  /*0050*/  IABS R7, R12 ;  /* 0x0000000c00077213 */ /* 0x001fc80000000000 */
[----:B------:R-:W0:Y:S01]  /*0060*/  I2F.RP R4, R7 ;  /* 0x0000000700047306 */ /* 0x000e220000209400 */
[----:B-1----:R-:W-:-:S07]  /*0070*/  IMAD R0, R5, UR4, R0 ;  /* 0x0000000405007c24 */ /* 0x002fce000f8e0200 */
[----:B0-----:R-:W0:Y:S01]  /*0080*/  MUFU.RCP R4, R4 ;  /* 0x0000000400047308 */ /* 0x001e220000001000 */
[----:B------:R-:W-:-:S05]  /*0090*/  VIADD R0, R0, 0x1 ;  /* 0x0000000100007836 */ /* 0x000fca0000000000 */
[----:B------:R-:W-:Y:S01]  /*00a0*/  ISETP.GE.AND P2, PT, R0, RZ, PT ;  /* 0x000000ff0000720c */ /* 0x000fe20003f46270 */
[----:B0-----:R-:W-:Y:S01]  /*00b0*/  VIADD R2, R4, 0xffffffe ;  /* 0x0ffffffe04027836 */ /* 0x001fe20000000000 */
[----:B------:R-:W-:-:S03]  /*00c0*/  IABS R4, R0 ;  /* 0x0000000000047213 */ /* 0x000fc60000000000 */
[----:B------:R0:W1:Y:S02]  /*00d0*/  F2I.FTZ.U32.TRUNC.NTZ R3, R2 ;  /* 0x0000000200037305 */ /* 0x000064000021f000 */
[----:B0-----:R-:W-:Y:S02]  /*00e0*/  HFMA2 R2, -RZ, RZ, 0, 0 ;  /* 0x00000000ff027431 */ /* 0x001fe400000001ff */
[----:B-1----:R-:W-:-:S04]  /*00f0*/  IMAD.MOV R6, RZ, RZ, -R3 ;  /* 0x000000ffff067224 */ /* 0x002fc800078e0a03 */
[----:B------:R-:W-:-:S04]  /*0100*/  IMAD R5, R6, R7, RZ ;  /* 0x0000000706057224 */ /* 0x000fc800078e02ff */
[----:B------:R-:W-:-:S06]  /*0110*/  IMAD.HI.U32 R3, R3, R5, R2 ;  /* 0x0000000503037227 */ /* 0x000fcc00078e0002 */
[----:B------:R-:W-:-:S04]  /*0120*/  IMAD.HI.U32 R3, R3, R4, RZ ;  /* 0x0000000403037227 */ /* 0x000fc800078e00ff */
[----:B------:R-:W-:-:S04]  /*0130*/  IMAD.MOV R3, RZ, RZ, -R3 ;  /* 0x000000ffff037224 */ /* 0x000fc800078e0a03 */
[----:B------:R-:W-:-:S05]  /*0140*/  IMAD R2, R7, R3, R4 ;  /* 0x0000000307027224 */ /* 0x000fca00078e0204 */
[----:B------:R-:W-:-:S13]  /*0150*/  ISETP.GT.U32.AND P0, PT, R7, R2, PT ;  /* 0x000000020700720c */ /* 0x000fda0003f04070 */
[----:B------:R-:W-:Y:S01]  /*0160*/  @!P0 IMAD.IADD R2, R2, 0x1, -R7 ;  /* 0x0000000102028824 */ /* 0x000fe200078e0a07 */
[----:B------:R-:W-:-:S04]  /*0170*/  ISETP.NE.AND P0, PT, R12, RZ, PT ;  /* 0x000000ff0c00720c */ /* 0x000fc80003f05270 */
[----:B------:R-:W-:-:S13]  /*0180*/  ISETP.GT.U32.AND P1, PT, R7, R2, PT ;  /* 0x000000020700720c */ /* 0x000fda0003f24070 */
[----:B------:R-:W-:-:S05]  /*0190*/  @!P1 IMAD.IADD R2, R2, 0x1, -R7 ;  /* 0x0000000102029824 */ /* 0x000fca00078e0a07 */
[----:B------:R-:W-:Y:S02]  /*01a0*/  @!P2 IADD3 R2, PT, PT, -R2, RZ, RZ ;  /* 0x000000ff0202a210 */ /* 0x000fe40007ffe1ff */
[----:B------:R-:W-:-:S04]  /*01b0*/  @!P0 LOP3.LUT R2, RZ, R12, RZ, 0x33, !PT ;  /* 0x0000000cff028212 */ /* 0x000fc800078e33ff */
[----:B------:R-:W-:-:S13]  /*01c0*/  ISETP.NE.AND P0, PT, R2, RZ, PT ;  /* 0x000000ff0200720c */ /* 0x000fda0003f05270 */
[----:B------:R-:W-:Y:S05]  /*01d0*/  @P0 EXIT ;  /* 0x000000000000094d */ /* 0x000fea0003800000 */
[----:B------:R-:W0:Y:S01]  /*01e0*/  LDCU.64 UR6, c[0x0][0x388] ;  /* 0x00007100ff0677ac */ /* 0x000e220008000a00 */
[----:B------:R-:W1:Y:S01]  /*01f0*/  LDC.64 R16, c[0x0][0x398] ;  /* 0x0000e600ff107b82 */ /* 0x000e620000000a00 */
[C---:B------:R-:W-:Y:S01]  /*0200*/  IMAD.WIDE R4, R12.reuse, 0x4, RZ ;  /* 0x000000040c047825 */ /* 0x040fe200078e02ff */
[----:B------:R-:W2:Y:S06]  /*0210*/  LDCU.64 UR4, c[0x0][0x358] ;  /* 0x00006b00ff0477ac */ /* 0x000eac0008000a00 */
[----:B------:R-:W3:Y:S01]  /*0220*/  LDC.64 R18, c[0x0][0x380] ;  /* 0x0000e000ff127b82 */ /* 0x000ee20000000a00 */
[----:B------:R-:W-:Y:S01]  /*0230*/  IMAD.SHL.U32 R12, R12, 0x2, RZ ;  /* 0x000000020c0c7824 */ /* 0x000fe200078e00ff */
[----:B0-----:R-:W-:-:S04]  /*0240*/  IADD3 R8, P0, PT, R4, UR6, RZ ;  /* 0x0000000604087c10 */ /* 0x001fc8000ff1e0ff */
[----:B------:R-:W-:Y:S01]  /*0250*/  IADD3.X R9, PT, PT, R5, UR7, RZ, P0, !PT ;  /* 0x0000000705097c10 */ /* 0x000fe200087fe4ff */
[----:B-1----:R-:W-:-:S04]  /*0260*/  IMAD.WIDE R16, R12, 0x4, R16 ;  /* 0x000000040c107825 */ /* 0x002fc800078e0210 */
[----:B--2---:R-:W2:Y:S01]  /*0270*/  LDG.E R3, desc[UR4][R8.64] ;  /* 0x0000000408037981 */ /* 0x004ea2000c1e1900 */
[----:B------:R-:W-:-:S03]  /*0280*/  IADD3 R6, P0, PT, R16, -R4, RZ ;  /* 0x8000000410067210 */ /* 0x000fc60007f1e0ff */
[----:B------:R0:W5:Y:S01]  /*0290*/  LDG.E R16, desc[UR4][R16.64] ;  /* 0x0000000410107981 */ /* 0x000162000c1e1900 */
[----:B---3--:R-:W-:-:S04]  /*02a0*/  IMAD.WIDE R18, R12, 0x4, R18 ;  /* 0x000000040c127825 */ /* 0x008fc800078e0212 */
[----:B------:R-:W-:Y:S02]  /*02b0*/  IMAD.X R7, R17, 0x1, ~R5, P0 ;  /* 0x0000000111077824 */ /* 0x000fe400000e0e05 */
[----:B------:R-:W3:Y:S04]  /*02c0*/  LDG.E R18, desc[UR4][R18.64] ;  /* 0x0000000412127981 */ /* 0x000ee8000c1e1900 */
[----:B------:R-:W3:Y:S01]  /*02d0*/  LDG.E R11, desc[UR4][R6.64] ;  /* 0x00000004060b7981 */ /* 0x000ee2000c1e1900 */
[----:B--2---:R-:W1:Y:S01]  /*02e0*/  MUFU.RCP R2, R3 ;  /* 0x0000000300027308 */ /* 0x004e620000001000 */
[----:B---3--:R-:W-:Y:S01]  /*02f0*/  FMUL R0, R18, R11 ;  /* 0x0000000b12007220 */ /* 0x008fe20000400000 */
[----:B-1----:R-:W-:-:S06]  /*0300*/  FFMA R13, -R3, R2, 1 ;  /* 0x3f800000030d7423 */ /* 0x002fcc0000000102 */
[----:B------:R-:W1:Y:S01]  /*0310*/  FCHK P0, R0, R3 ;  /* 0x0000000300007302 */ /* 0x000e620000000000 */
[----:B------:R-:W-:-:S04]  /*0320*/  FFMA R13, R2, R13, R2 ;  /* 0x0000000d020d7223 */ /* 0x000fc80000000002 */
[----:B------:R-:W-:-:S04]  /*0330*/  FFMA R2, R0, R13, RZ ;  /* 0x0000000d00027223 */ /* 0x000fc800000000ff */
[----:B------:R-:W-:-:S04]  /*0340*/  FFMA R10, -R3, R2, R0 ;  /* 0x00000002030a7223 */ /* 0x000fc80000000100 */
[----:B------:R-:W-:Y:S01]  /*0350*/  FFMA R21, R13, R10, R2 ;  /* 0x0000000a0d157223 */ /* 0x000fe20000000002 */
[----:B01----:R-:W-:Y:S06]  /*0360*/  @!P0 BRA `(.L_x_0) ;  /* 0x0000000000108947 */ /* 0x003fec0003800000 */
[----:B------:R-:W-:Y:S01]  /*0370*/  IMAD.MOV.U32 R2, RZ, RZ, R0 ;  /* 0x000000ffff027224 */ /* 0x000fe200078e0000 */
[----:B------:R-:W-:-:S07]  /*0380*/  MOV R14, 0x3a0 ;  /* 0x000003a0000e7802 */ /* 0x000fce0000000f00 */
[----:B-----5:R-:W-:Y:S05]  /*0390*/  CALL.REL.NOINC `($__internal_0_$__cuda_sm3x_div_rn_noftz_f32_slowpath) ;  /* 0x0000000000e47944 */ /* 0x020fea0003c00000 */
[----:B------:R-:W-:-:S07]  /*03a0*/  MOV R21, R2 ;  /* 0x0000000200157202 */ /* 0x000fce0000000f00 */
.L_x_0:
[----:B------:R-:W0:Y:S02]  /*03b0*/  LDCU.64 UR6, c[0x0][0x390] ;  /* 0x00007200ff0677ac */ /* 0x000e240008000a00 */
[----:B0-----:R-:W-:-:S04]  /*03c0*/  IADD3 R10, P0, PT, R4, UR6, RZ ;  /* 0x00000006040a7c10 */ /* 0x001fc8000ff1e0ff */
[----:B------:R-:W-:-:S05]  /*03d0*/  IADD3.X R11, PT, PT, R5, UR7, RZ, P0, !PT ;  /* 0x00000007050b7c10 */ /* 0x000fca00087fe4ff */
[----:B------:R-:W2:Y:S01]  /*03e0*/  LDG.E R17, desc[UR4][R10.64] ;  /* 0x000000040a117981 */ /* 0x000ea2000c1e1900 */
[----:B------:R-:W-:-:S05]  /*03f0*/  IADD3 R14, P0, PT, R4, R8, RZ ;  /* 0x00000008040e7210 */ /* 0x000fca0007f1e0ff */
[----:B------:R-:W-:-:S05]  /*0400*/  IMAD.X R15, R5, 0x1, R9, P0 ;  /* 0x00000001050f7824 */ /* 0x000fca00000e0609 */
[----:B------:R0:W5:Y:S01]  /*0410*/  LDG.E R13, desc[UR4][R14.64] ;  /* 0x000000040e0d7981 */ /* 0x000162000c1e1900 */
[----:B------:R-:W1:Y:S01]  /*0420*/  MUFU.RCP R2, R3 ;  /* 0x0000000300027308 */ /* 0x000e620000001000 */
[----:B-----5:R-:W-:Y:S01]  /*0430*/  FADD R0, R16, -R21 ;  /* 0x8000001510007221 */ /* 0x020fe20000000000 */
[----:B-1----:R-:W-:-:S04]  /*0440*/  FFMA R19, -R3, R2, 1 ;  /* 0x3f80000003137423 */ /* 0x002fc80000000102 */
[----:B------:R-:W-:Y:S01]  /*0450*/  FFMA R2, R2, R19, R2 ;  /* 0x0000001302027223 */ /* 0x000fe20000000002 */
[----:B--2---:R-:W-:-:S04]  /*0460*/  FMUL R18, R18, R17 ;  /* 0x0000001112127220 */ /* 0x004fc80000400000 */
[----:B------:R-:W1:Y:S01]  /*0470*/  FCHK P0, R18, R3 ;  /* 0x0000000312007302 */ /* 0x000e620000000000 */
[----:B------:R-:W-:-:S04]  /*0480*/  FFMA R17, R2, R18, RZ ;  /* 0x0000001202117223 */ /* 0x000fc800000000ff */
[----:B------:R-:W-:-:S04]  /*0490*/  FFMA R20, -R3, R17, R18 ;  /* 0x0000001103147223 */ /* 0x000fc80000000112 */
[----:B------:R-:W-:Y:S01]  /*04a0*/  FFMA R2, R2, R20, R17 ;  /* 0x0000001402027223 */ /* 0x000fe20000000011 */
[----:B01----:R-:W-:Y:S06]  /*04b0*/  @!P0 BRA `(.L_x_1) ;  /* 0x00000000000c8947 */ /* 0x003fec0003800000 */
[----:B------:R-:W-:Y:S01]  /*04c0*/  IMAD.MOV.U32 R2, RZ, RZ, R18 ;  /* 0x000000ffff027224 */ /* 0x000fe200078e0012 */
[----:B------:R-:W-:-:S07]  /*04d0*/  MOV R14, 0x4f0 ;  /* 0x000004f0000e7802 */ /* 0x000fce0000000f00 */
[----:B------:R-:W-:Y:S05]  /*04e0*/  CALL.REL.NOINC `($__internal_0_$__cuda_sm3x_div_rn_noftz_f32_slowpath) ;  /* 0x0000000000907944 */ /* 0x000fea0003c00000 */
.L_x_1:
[----:B------:R-:W-:-:S04]  /*04f0*/  FADD R17, R13, -R2 ;  /* 0x800000020d117221 */ /* 0x000fc80000000000 */
[----:B------:R-:W0:Y:S08]  /*0500*/  MUFU.RCP R2, R17 ;  /* 0x0000001100027308 */ /* 0x000e300000001000 */
[----:B------:R-:W1:Y:S01]  /*0510*/  FCHK P0, R0, R17 ;  /* 0x0000001100007302 */ /* 0x000e620000000000 */
[----:B0-----:R-:W-:-:S04]  /*0520*/  FFMA R3, -R17, R2, 1 ;  /* 0x3f80000011037423 */ /* 0x001fc80000000102 */
[----:B------:R-:W-:-:S04]  /*0530*/  FFMA R3, R2, R3, R2 ;  /* 0x0000000302037223 */ /* 0x000fc80000000002 */
[----:B------:R-:W-:-:S04]  /*0540*/  FFMA R2, R0, R3, RZ ;  /* 0x0000000300027223 */ /* 0x000fc800000000ff */
[----:B------:R-:W-:-:S04]  /*0550*/  FFMA R13, -R17, R2, R0 ;  /* 0x00000002110d7223 */ /* 0x000fc80000000100 */
[----:B------:R-:W-:Y:S01]  /*0560*/  FFMA R15, R3, R13, R2 ;  /* 0x0000000d030f7223 */ /* 0x000fe20000000002 */
[----:B-1----:R-:W-:Y:S06]  /*0570*/  @!P0 BRA `(.L_x_2) ;  /* 0x0000000000148947 */ /* 0x002fec0003800000 */
[----:B------:R-:W-:Y:S01]  /*0580*/  IMAD.MOV.U32 R2, RZ, RZ, R0 ;  /* 0x000000ffff027224 */ /* 0x000fe200078e0000 */
[----:B------:R-:W-:Y:S02]  /*0590*/  MOV R3, R17 ;  /* 0x0000001100037202 */ /* 0x000fe40000000f00 */
[----:B------:R-:W-:-:S07]  /*05a0*/  MOV R14, 0x5c0 ;  /* 0x000005c0000e7802 */ /* 0x000fce0000000f00 */
[----:B------:R-:W-:Y:S05]  /*05b0*/  CALL.REL.NOINC `($__internal_0_$__cuda_sm3x_div_rn_noftz_f32_slowpath) ;  /* 0x00000000005c7944 */ /* 0x000fea0003c00000 */
[----:B------:R-:W-:-:S07]  /*05c0*/  IMAD.MOV.U32 R15, RZ, RZ, R2 ;  /* 0x000000ffff0f7224 */ /* 0x000fce00078e0002 */
.L_x_2:
[----:B------:R-:W0:Y:S02]  /*05d0*/  LDC.64 R2, c[0x0][0x3a0] ;  /* 0x0000e800ff027b82 */ /* 0x000e240000000a00 */
[----:B0-----:R-:W-:-:S05]  /*05e0*/  IMAD.WIDE R12, R12, 0x4, R2 ;  /* 0x000000040c0c7825 */ /* 0x001fca00078e0202 */
[----:B------:R0:W-:Y:S04]  /*05f0*/  STG.E desc[UR4][R12.64], R15 ;  /* 0x0000000f0c007986 */ /* 0x0001e8000c101904 */
[----:B------:R-:W2:Y:S04]  /*0600*/  LDG.E R3, desc[UR4][R8.64] ;  /* 0x0000000408037981 */ /* 0x000ea8000c1e1900 */
[----:B------:R-:W3:Y:S04]  /*0610*/  LDG.E R2, desc[UR4][R6.64] ;  /* 0x0000000406027981 */ /* 0x000ee8000c1e1900 */
[----:B------:R-:W3:Y:S01]  /*0620*/  LDG.E R11, desc[UR4][R10.64] ;  /* 0x000000040a0b7981 */ /* 0x000ee2000c1e1900 */
[----:B--2---:R-:W1:Y:S01]  /*0630*/  MUFU.RCP R0, R3 ;  /* 0x0000000300007308 */ /* 0x004e620000001000 */
[----:B---3--:R-:W-:-:S07]  /*0640*/  FFMA R2, -R11, R15, R2 ;  /* 0x0000000f0b027223 */ /* 0x008fce0000000102 */
[----:B------:R-:W2:Y:S01]  /*0650*/  FCHK P0, R2, R3 ;  /* 0x0000000302007302 */ /* 0x000ea20000000000 */
[----:B-1----:R-:W-:-:S04]  /*0660*/  FFMA R17, -R3, R0, 1 ;  /* 0x3f80000003117423 */ /* 0x002fc80000000100 */
[----:B------:R-:W-:-:S04]  /*0670*/  FFMA R17, R0, R17, R0 ;  /* 0x0000001100117223 */ /* 0x000fc80000000000 */
[----:B------:R-:W-:-:S04]  /*0680*/  FFMA R0, R2, R17, RZ ;  /* 0x0000001102007223 */ /* 0x000fc800000000ff */
[----:B------:R-:W-:-:S04]  /*0690*/  FFMA R14, -R3, R0, R2 ;  /* 0x00000000030e7223 */ /* 0x000fc80000000102 */
[----:B------:R-:W-:Y:S01]  /*06a0*/  FFMA R17, R17, R14, R0 ;  /* 0x0000000e11117223 */ /* 0x000fe20000000000 */
[----:B0-2---:R-:W-:Y:S06]  /*06b0*/  @!P0 BRA `(.L_x_3) ;  /* 0x00000000000c8947 */ /* 0x005fec0003800000 */
[----:B------:R-:W-:-:S07]  /*06c0*/  MOV R14, 0x6e0 ;  /* 0x000006e0000e7802 */ /* 0x000fce0000000f00 */
[----:B------:R-:W-:Y:S05]  /*06d0*/  CALL.REL.NOINC `($__internal_0_$__cuda_sm3x_div_rn_noftz_f32_slowpath) ;  /* 0x0000000000147944 */ /* 0x000fea0003c00000 */
[----:B------:R-:W-:-:S07]  /*06e0*/  IMAD.MOV.U32 R17, RZ, RZ, R2 ;  /* 0x000000ffff117224 */ /* 0x000fce00078e0002 */
.L_x_3:
[----:B------:R-:W-:-:S05]  /*06f0*/  IADD3 R2, P0, PT, -R4, R12, RZ ;  /* 0x0000000c04027210 */ /* 0x000fca0007f1e1ff */
[----:B------:R-:W-:-:S05]  /*0700*/  IMAD.X R3, R13, 0x1, ~R5, P0 ;  /* 0x000000010d037824 */ /* 0x000fca00000e0e05 */
[----:B------:R-:W-:Y:S01]  /*0710*/  STG.E desc[UR4][R2.64], R17 ;  /* 0x0000001102007986 */ /* 0x000fe2000c101904 */
[----:B------:R-:W-:Y:S05]  /*0720*/  EXIT ;  /* 0x000000000000794d */ /* 0x000fea0003800000 */
        .weak           $__internal_0_$__cuda_sm3x_div_rn_noftz_f32_slowpath
        .type           $__internal_0_$__cuda_sm3x_div_rn_noftz_f32_slowpath,@function
        .size           $__internal_0_$__cuda_sm3x_div_rn_noftz_f32_slowpath,(.L_x_43 - $__internal_0_$__cuda_sm3x_div_rn_noftz_f32_slowpath)
$__internal_0_$__cuda_sm3x_div_rn_noftz_f32_slowpath:
[--C-:B------:R-:W-:Y:S01]  /*0730*/  SHF.R.U32.HI R15, RZ, 0x17, R3.reuse ;  /* 0x00000017ff0f7819 */ /* 0x100fe20000011603 */
[----:B------:R-:W-:Y:S01]  /*0740*/  IMAD.MOV.U32 R19, RZ, RZ, R3 ;  /* 0x000000ffff137224 */ /* 0x000fe200078e0003 */
[----:B------:R-:W-:Y:S02]  /*0750*/  SHF.R.U32.HI R20, RZ, 0x17, R2 ;  /* 0x00000017ff147819 */ /* 0x000fe40000011602 */
[----:B------:R-:W-:Y:S02]  /*0760*/  LOP3.LUT R15, R15, 0xff, RZ, 0xc0, !PT ;  /* 0x000000ff0f0f7812 */ /* 0x000fe400078ec0ff */
[----:B------:R-:W-:Y:S02]  /*0770*/  LOP3.LUT R20, R20, 0xff, RZ, 0xc0, !PT ;  /* 0x000000ff14147812 */ /* 0x000fe400078ec0ff */
[----:B------:R-:W-:-:S03]  /*0780*/  IADD3 R22, PT, PT, R15, -0x1, RZ ;  /* 0xffffffff0f167810 */ /* 0x000fc60007ffe0ff */
[----:B------:R-:W-:Y:S01]  /*0790*/  VIADD R21, R20, 0xffffffff ;  /* 0xffffffff14157836 */ /* 0x000fe20000000000 */
[----:B------:R-:W-:-:S04]  /*07a0*/  ISETP.GT.U32.AND P0, PT, R22, 0xfd, PT ;  /* 0x000000fd1600780c */ /* 0x000fc80003f04070 */
[----:B------:R-:W-:-:S13]  /*07b0*/  ISETP.GT.U32.OR P0, PT, R21, 0xfd, P0 ;  /* 0x000000fd1500780c */ /* 0x000fda0000704470 */
[----:B------:R-:W-:Y:S01]  /*07c0*/  @!P0 MOV R17, RZ ;  /* 0x000000ff00118202 */ /* 0x000fe20000000f00 */
[----:B------:R-:W-:Y:S06]  /*07d0*/  @!P0 BRA `(.L_x_4) ;  /* 0x00000000005c8947 */ /* 0x000fec0003800000 */
[----:B------:R-:W-:Y:S02]  /*07e0*/  FSETP.GTU.FTZ.AND P0, PT, |R2|, +INF , PT ;  /* 0x7f8000000200780b */ /* 0x000fe40003f1c200 */
[----:B------:R-:W-:-:S04]  /*07f0*/  FSETP.GTU.FTZ.AND P1, PT, |R3|, +INF , PT ;  /* 0x7f8000000300780b */ /* 0x000fc80003f3c200 */
[----:B------:R-:W-:-:S13]  /*0800*/  PLOP3.LUT P0, PT, P0, P1, PT, 0xf8, 0x8f ;  /* 0x00000000008f781c */ /* 0x000fda0000703f70 */
[----:B------:R-:W-:Y:S05]  /*0810*/  @P0 BRA `(.L_x_5) ;  /* 0x0000000400440947 */ /* 0x000fea0003800000 */
[----:B------:R-:W-:-:S13]  /*0820*/  LOP3.LUT P0, RZ, R19, 0x7fffffff, R2, 0xc8, !PT ;  /* 0x7fffffff13ff7812 */ /* 0x000fda000780c802 */
[----:B------:R-:W-:Y:S05]  /*0830*/  @!P0 BRA `(.L_x_6) ;  /* 0x0000000400348947 */ /* 0x000fea0003800000 */
[C---:B------:R-:W-:Y:S02]  /*0840*/  FSETP.NEU.FTZ.AND P2, PT, |R2|.reuse, +INF , PT ;  /* 0x7f8000000200780b */ /* 0x040fe40003f5d200 */
[----:B------:R-:W-:Y:S02]  /*0850*/  FSETP.NEU.FTZ.AND P1, PT, |R3|, +INF , PT ;  /* 0x7f8000000300780b */ /* 0x000fe40003f3d200 */
[----:B------:R-:W-:-:S11]  /*0860*/  FSETP.NEU.FTZ.AND P0, PT, |R2|, +INF , PT ;  /* 0x7f8000000200780b */ /* 0x000fd60003f1d200 */
[----:B------:R-:W-:Y:S05]  /*0870*/  @!P1 BRA !P2, `(.L_x_6) ;  /* 0x0000000400249947 */ /* 0x000fea0005000000 */
[----:B------:R-:W-:-:S04]  /*0880*/  LOP3.LUT P2, RZ, R2, 0x7fffffff, RZ, 0xc0, !PT ;  /* 0x7fffffff02ff7812 */ /* 0x000fc8000784c0ff */
[----:B------:R-:W-:-:S13]  /*0890*/  PLOP3.LUT P1, PT, P1, P2, PT, 0x2f, 0xf2 ;  /* 0x0000000000f2781c */ /* 0x000fda0000f24577 */
[----:B------:R-:W-:Y:S05]  /*08a0*/  @P1 BRA `(.L_x_7) ;  /* 0x0000000400101947 */ /* 0x000fea0003800000 */
[----:B------:R-:W-:-:S04]  /*08b0*/  LOP3.LUT P1, RZ, R19, 0x7fffffff, RZ, 0xc0, !PT ;  /* 0x7fffffff13ff7812 */ /* 0x000fc8000782c0ff */
[----:B------:R-:W-:-:S13]  /*08c0*/  PLOP3.LUT P0, PT, P0, P1, PT, 0x2f, 0xf2 ;  /* 0x0000000000f2781c */ /* 0x000fda0000702577 */
[----:B------:R-:W-:Y:S05]  /*08d0*/  @P0 BRA `(.L_x_8) ;  /* 0x0000000000f80947 */ /* 0x000fea0003800000 */
[----:B------:R-:W-:Y:S02]  /*08e0*/  ISETP.GE.AND P0, PT, R21, RZ, PT ;  /* 0x000000ff1500720c */ /* 0x000fe40003f06270 */
[----:B------:R-:W-:-:S11]  /*08f0*/  ISETP.GE.AND P1, PT, R22, RZ, PT ;  /* 0x000000ff1600720c */ /* 0x000fd60003f26270 */
[----:B------:R-:W-:Y:S02]  /*0900*/  @P0 IMAD.MOV.U32 R17, RZ, RZ, RZ ;  /* 0x000000ffff110224 */ /* 0x000fe400078e00ff */
[----:B------:R-:W-:Y:S01]  /*0910*/  @!P0 FFMA R2, R2, 1.84467440737095516160e+19, RZ ;  /* 0x5f80000002028823 */ /* 0x000fe200000000ff */
[----:B------:R-:W-:Y:S02]  /*0920*/  @!P0 IMAD.MOV.U32 R17, RZ, RZ, -0x40 ;  /* 0xffffffc0ff118424 */ /* 0x000fe400078e00ff */
[----:B------:R-:W-:-:S03]  /*0930*/  @!P1 FFMA R19, R3, 1.84467440737095516160e+19, RZ ;  /* 0x5f80000003139823 */ /* 0x000fc600000000ff */
[----:B------:R-:W-:-:S07]  /*0940*/  @!P1 IADD3 R17, PT, PT, R17, 0x40, RZ ;  /* 0x0000004011119810 */ /* 0x000fce0007ffe0ff */
.L_x_4:
[----:B------:R-:W-:Y:S01]  /*0950*/  LEA R22, R15, 0xc0800000, 0x17 ;  /* 0xc08000000f167811 */ /* 0x000fe200078eb8ff */
[----:B------:R-:W-:-:S04]  /*0960*/  VIADD R20, R20, 0xffffff81 ;  /* 0xffffff8114147836 */ /* 0x000fc80000000000 */
[----:B------:R-:W-:Y:S02]  /*0970*/  IMAD.IADD R23, R19, 0x1, -R22 ;  /* 0x0000000113177824 */ /* 0x000fe400078e0a16 */
[C---:B------:R-:W-:Y:S01]  /*0980*/  IMAD R2, R20.reuse, -0x800000, R2 ;  /* 0xff80000014027824 */ /* 0x040fe200078e0202 */
[----:B------:R-:W-:Y:S01]  /*0990*/  IADD3 R20, PT, PT, R20, 0x7f, -R15 ;  /* 0x0000007f14147810 */ /* 0x000fe20007ffe80f */
[----:B------:R-:W0:Y:S01]  /*09a0*/  MUFU.RCP R22, R23 ;  /* 0x0000001700167308 */ /* 0x000e220000001000 */
[----:B------:R-:W-:Y:S02]  /*09b0*/  FADD.FTZ R19, -R23, -RZ ;  /* 0x800000ff17137221 */ /* 0x000fe40000010100 */
[----:B------:R-:W-:Y:S02]  /*09c0*/  IADD3 R20, PT, PT, R20, R17, RZ ;  /* 0x0000001114147210 */ /* 0x000fe40007ffe0ff */
[----:B0-----:R-:W-:-:S04]  /*09d0*/  FFMA R21, R22, R19, 1 ;  /* 0x3f80000016157423 */ /* 0x001fc80000000013 */
[----:B------:R-:W-:-:S04]  /*09e0*/  FFMA R21, R22, R21, R22 ;  /* 0x0000001516157223 */ /* 0x000fc80000000016 */
[----:B------:R-:W-:-:S04]  /*09f0*/  FFMA R22, R2, R21, RZ ;  /* 0x0000001502167223 */ /* 0x000fc800000000ff */
[----:B------:R-:W-:-:S04]  /*0a00*/  FFMA R24, R19, R22, R2 ;  /* 0x0000001613187223 */ /* 0x000fc80000000002 */
[----:B------:R-:W-:-:S04]  /*0a10*/  FFMA R22, R21, R24, R22 ;  /* 0x0000001815167223 */ /* 0x000fc80000000016 */
[----:B------:R-:W-:-:S04]  /*0a20*/  FFMA R19, R19, R22, R2 ;  /* 0x0000001613137223 */ /* 0x000fc80000000002 */
[----:B------:R-:W-:-:S05]  /*0a30*/  FFMA R2, R21, R19, R22 ;  /* 0x0000001315027223 */ /* 0x000fca0000000016 */
[----:B------:R-:W-:-:S04]  /*0a40*/  SHF.R.U32.HI R15, RZ, 0x17, R2 ;  /* 0x00000017ff0f7819 */ /* 0x000fc80000011602 */
[----:B------:R-:W-:-:S05]  /*0a50*/  LOP3.LUT R15, R15, 0xff, RZ, 0xc0, !PT ;  /* 0x000000ff0f0f7812 */ /* 0x000fca00078ec0ff */
[----:B------:R-:W-:-:S04]  /*0a60*/  IMAD.IADD R15, R15, 0x1, R20 ;  /* 0x000000010f0f7824 */ /* 0x000fc800078e0214 */
[----:B------:R-:W-:-:S05]  /*0a70*/  VIADD R17, R15, 0xffffffff ;  /* 0xffffffff0f117836 */ /* 0x000fca0000000000 */
[----:B------:R-:W-:-:S13]  /*0a80*/  ISETP.GE.U32.AND P0, PT, R17, 0xfe, PT ;  /* 0x000000fe1100780c */ /* 0x000fda0003f06070 */
[----:B------:R-:W-:Y:S05]  /*0a90*/  @!P0 BRA `(.L_x_9) ;  /* 0x0000000000808947 */ /* 0x000fea0003800000 */
[----:B------:R-:W-:-:S13]  /*0aa0*/  ISETP.GT.AND P0, PT, R15, 0xfe, PT ;  /* 0x000000fe0f00780c */ /* 0x000fda0003f04270 */
[----:B------:R-:W-:Y:S05]  /*0ab0*/  @P0 BRA `(.L_x_10) ;  /* 0x00000000006c0947 */ /* 0x000fea0003800000 */
[----:B------:R-:W-:-:S13]  /*0ac0*/  ISETP.GE.AND P0, PT, R15, 0x1, PT ;  /* 0x000000010f00780c */ /* 0x000fda0003f06270 */
[----:B------:R-:W-:Y:S05]  /*0ad0*/  @P0 BRA `(.L_x_11) ;  /* 0x0000000000980947 */ /* 0x000fea0003800000 */
[----:B------:R-:W-:Y:S02]  /*0ae0*/  ISETP.GE.AND P0, PT, R15, -0x18, PT ;  /* 0xffffffe80f00780c */ /* 0x000fe40003f06270 */
[----:B------:R-:W-:-:S11]  /*0af0*/  LOP3.LUT R2, R2, 0x80000000, RZ, 0xc0, !PT ;  /* 0x8000000002027812 */ /* 0x000fd600078ec0ff */
[----:B------:R-:W-:Y:S05]  /*0b00*/  @!P0 BRA `(.L_x_11) ;  /* 0x00000000008c8947 */ /* 0x000fea0003800000 */
[-CC-:B------:R-:W-:Y:S01]  /*0b10*/  FFMA.RZ R17, R21, R19.reuse, R22.reuse ;  /* 0x0000001315117223 */ /* 0x180fe2000000c016 */
[C---:B------:R-:W-:Y:S02]  /*0b20*/  ISETP.NE.AND P2, PT, R15.reuse, RZ, PT ;  /* 0x000000ff0f00720c */ /* 0x040fe40003f45270 */
[----:B------:R-:W-:Y:S02]  /*0b30*/  ISETP.NE.AND P1, PT, R15, RZ, PT ;  /* 0x000000ff0f00720c */ /* 0x000fe40003f25270 */
[----:B------:R-:W-:Y:S01]  /*0b40*/  LOP3.LUT R20, R17, 0x7fffff, RZ, 0xc0, !PT ;  /* 0x007fffff11147812 */ /* 0x000fe200078ec0ff */
[CCC-:B------:R-:W-:Y:S01]  /*0b50*/  FFMA.RP R17, R21.reuse, R19.reuse, R22.reuse ;  /* 0x0000001315117223 */ /* 0x1c0fe20000008016 */
[----:B------:R-:W-:Y:S01]  /*0b60*/  FFMA.RM R22, R21, R19, R22 ;  /* 0x0000001315167223 */ /* 0x000fe20000004016 */
[----:B------:R-:W-:Y:S01]  /*0b70*/  IADD3 R19, PT, PT, R15, 0x20, RZ ;  /* 0x000000200f137810 */ /* 0x000fe20007ffe0ff */
[----:B------:R-:W-:Y:S01]  /*0b80*/  IMAD.MOV R15, RZ, RZ, -R15 ;  /* 0x000000ffff0f7224 */ /* 0x000fe200078e0a0f */
[----:B------:R-:W-:-:S02]  /*0b90*/  LOP3.LUT R20, R20, 0x800000, RZ, 0xfc, !PT ;  /* 0x0080000014147812 */ /* 0x000fc400078efcff */
[----:B------:R-:W-:Y:S02]  /*0ba0*/  FSETP.NEU.FTZ.AND P0, PT, R17, R22, PT ;  /* 0x000000161100720b */ /* 0x000fe40003f1d000 */
[----:B------:R-:W-:Y:S02]  /*0bb0*/  SHF.L.U32 R19, R20, R19, RZ ;  /* 0x0000001314137219 */ /* 0x000fe400000006ff */
[----:B------:R-:W-:Y:S02]  /*0bc0*/  SEL R15, R15, RZ, P2 ;  /* 0x000000ff0f0f7207 */ /* 0x000fe40001000000 */
[----:B------:R-:W-:Y:S02]  /*0bd0*/  ISETP.NE.AND P1, PT, R19, RZ, P1 ;  /* 0x000000ff1300720c */ /* 0x000fe40000f25270 */
[----:B------:R-:W-:Y:S02]  /*0be0*/  SHF.R.U32.HI R15, RZ, R15, R20 ;  /* 0x0000000fff0f7219 */ /* 0x000fe40000011614 */
[----:B------:R-:W-:-:S02]  /*0bf0*/  PLOP3.LUT P0, PT, P0, P1, PT, 0xf8, 0x8f ;  /* 0x00000000008f781c */ /* 0x000fc40000703f70 */
[----:B------:R-:W-:Y:S02]  /*0c00*/  SHF.R.U32.HI R20, RZ, 0x1, R15 ;  /* 0x00000001ff147819 */ /* 0x000fe4000001160f */
[----:B------:R-:W-:-:S04]  /*0c10*/  SEL R17, RZ, 0x1, !P0 ;  /* 0x00000001ff117807 */ /* 0x000fc80004000000 */
[----:B------:R-:W-:-:S04]  /*0c20*/  LOP3.LUT R22, R17, 0x1, R20, 0xf8, !PT ;  /* 0x0000000111167812 */ /* 0x000fc800078ef814 */
[----:B------:R-:W-:-:S05]  /*0c30*/  LOP3.LUT R15, R22, R15, RZ, 0xc0, !PT ;  /* 0x0000000f160f7212 */ /* 0x000fca00078ec0ff */
[----:B------:R-:W-:-:S05]  /*0c40*/  IMAD.IADD R15, R20, 0x1, R15 ;  /* 0x00000001140f7824 */ /* 0x000fca00078e020f */
[----:B------:R-:W-:Y:S01]  /*0c50*/  LOP3.LUT R2, R15, R2, RZ, 0xfc, !PT ;  /* 0x000000020f027212 */ /* 0x000fe200078efcff */
[----:B------:R-:W-:Y:S06]  /*0c60*/  BRA `(.L_x_11) ;  /* 0x0000000000347947 */ /* 0x000fec0003800000 */
.L_x_10:
[----:B------:R-:W-:-:S04]  /*0c70*/  LOP3.LUT R2, R2, 0x80000000, RZ, 0xc0, !PT ;  /* 0x8000000002027812 */ /* 0x000fc800078ec0ff */
[----:B------:R-:W-:Y:S01]  /*0c80*/  LOP3.LUT R2, R2, 0x7f800000, RZ, 0xfc, !PT ;  /* 0x7f80000002027812 */ /* 0x000fe200078efcff */
[----:B------:R-:W-:Y:S06]  /*0c90*/  BRA `(.L_x_11) ;  /* 0x0000000000287947 */ /* 0x000fec0003800000 */
.L_x_9:
[----:B------:R-:W-:Y:S01]  /*0ca0*/  LEA R2, R20, R2, 0x17 ;  /* 0x0000000214027211 */ /* 0x000fe200078eb8ff */
[----:B------:R-:W-:Y:S06]  /*0cb0*/  BRA `(.L_x_11) ;  /* 0x0000000000207947 */ /* 0x000fec0003800000 */
.L_x_8:
[----:B------:R-:W-:-:S04]  /*0cc0*/  LOP3.LUT R2, R19, 0x80000000, R2, 0x48, !PT ;  /* 0x8000000013027812 */ /* 0x000fc800078e4802 */
[----:B------:R-:W-:Y:S01]  /*0cd0*/  LOP3.LUT R2, R2, 0x7f800000, RZ, 0xfc, !PT ;  /* 0x7f80000002027812 */ /* 0x000fe200078efcff */
[----:B------:R-:W-:Y:S06]  /*0ce0*/  BRA `(.L_x_11) ;  /* 0x0000000000147947 */ /* 0x000fec0003800000 */
.L_x_7:
[----:B------:R-:W-:Y:S01]  /*0cf0*/  LOP3.LUT R2, R19, 0x80000000, R2, 0x48, !PT ;  /* 0x8000000013027812 */ /* 0x000fe200078e4802 */
[----:B------:R-:W-:Y:S06]  /*0d00*/  BRA `(.L_x_11) ;  /* 0x00000000000c7947 */ /* 0x000fec0003800000 */
.L_x_6:
[----:B------:R-:W0:Y:S01]  /*0d10*/  MUFU.RSQ R2, -QNAN ;  /* 0xffc0000000027908 */ /* 0x000e220000001400 */
[----:B------:R-:W-:Y:S05]  /*0d20*/  BRA `(.L_x_11) ;  /* 0x0000000000047947 */ /* 0x000fea0003800000 */
.L_x_5:
[----:B------:R-:W-:-:S07]  /*0d30*/  FADD.FTZ R2, R2, R3 ;  /* 0x0000000302027221 */ /* 0x000fce0000010000 */
.L_x_11:
[----:B------:R-:W-:-:S04]  /*0d40*/  IMAD.MOV.U32 R15, RZ, RZ, 0x0 ;  /* 0x00000000ff0f7424 */ /* 0x000fc800078e00ff */
[----:B0-----:R-:W-:Y:S05]  /*0d50*/  RET.REL.NODEC R14 `(_Z13solve2unknownPfS_S_S_S_i) ;  /* 0xfffffff00ea87950 */ /* 0x001fea0003c3ffff */
.L_x_12:
[----:B------:R-:W-:-:S00]  /*0d60*/  BRA `(.L_x_12) ;  /* 0xfffffffc00fc7947 */ /* 0x000fc0000383ffff */
[----:B------:R-:W-:-:S00]  /*0d70*/  NOP ;  /* 0x0000000000007918 */ /* 0x000fc00000000000 */
        /* <DEDUP_REMOVED lines=8> */
.L_x_43:


//--------------------- .text._Z10backwardCRPfS_S_S_S_i --------------------------
	.section	.text._Z10backwardCRPfS_S_S_S_i,"ax",@progbits
	.align	128
        .global         _Z10backwardCRPfS_S_S_S_i
        .type           _Z10backwardCRPfS_S_S_S_i,@function
        .size           _Z10backwardCRPfS_S_S_S_i,(.L_x_44 - _Z10backwardCRPfS_S_S_S_i)
        .other          _Z10backwardCRPfS_S_S_S_i,@"STO_CUDA_ENTRY STV_DEFAULT"
_Z10backwardCRPfS_S_S_S_i:
.text._Z10backwardCRPfS_S_S_S_i:
        /* <DEDUP_REMOVED lines=14> */
[----:B0-----:R-:W-:Y:S02]  /*00e0*/  IMAD.MOV.U32 R2, RZ, RZ, RZ ;  /* 0x000000ffff027224 */ /* 0x001fe400078e00ff */
        /* <DEDUP_REMOVED lines=15> */
[----:B------:R-:W0:Y:S01]  /*01e0*/  LDC.64 R8, c[0x0][0x388] ;  /* 0x0000e200ff087b82 */ /* 0x000e220000000a00 */
[----:B------:R-:W1:Y:S07]  /*01f0*/  LDCU.64 UR4, c[0x0][0x358] ;  /* 0x00006b00ff0477ac */ /* 0x000e6e0008000a00 */
[----:B------:R-:W2:Y:S08]  /*0200*/  LDC.64 R10, c[0x0][0x398] ;  /* 0x0000e600ff0a7b82 */ /* 0x000eb00000000a00 */
[----:B------:R-:W3:Y:S08]  /*0210*/  LDC.64 R12, c[0x0][0x380] ;  /* 0x0000e000ff0c7b82 */ /* 0x000ef00000000a00 */
[----:B------:R-:W4:Y:S01]  /*0220*/  LDC.64 R6, c[0x0][0x3a0] ;  /* 0x0000e800ff067b82 */ /* 0x000f220000000a00 */
[----:B0-----:R-:W-:-:S07]  /*0230*/  IMAD.WIDE R8, R0, 0x4, R8 ;  /* 0x0000000400087825 */ /* 0x001fce00078e0208 */
[----:B------:R-:W0:Y:S01]  /*0240*/  LDC.64 R2, c[0x0][0x390] ;  /* 0x0000e400ff027b82 */ /* 0x000e220000000a00 */
[C---:B------:R-:W-:Y:S01]  /*0250*/  IMAD.IADD R15, R0.reuse, 0x1, -R5 ;  /* 0x00000001000f7824 */ /* 0x040fe200078e0a05 */
[----:B-1----:R-:W5:Y:S01]  /*0260*/  LDG.E R9, desc[UR4][R8.64] ;  /* 0x0000000408097981 */ /* 0x002f62000c1e1900 */
[----:B--2---:R-:W-:-:S04]  /*0270*/  IMAD.WIDE R10, R0, 0x4, R10 ;  /* 0x00000004000a7825 */ /* 0x004fc800078e020a */
[C---:B------:R-:W-:Y:S02]  /*0280*/  IMAD.IADD R17, R0.reuse, 0x1, R5 ;  /* 0x0000000100117824 */ /* 0x040fe400078e0205 */
[----:B---3--:R-:W-:Y:S01]  /*0290*/  IMAD.WIDE R12, R0, 0x4, R12 ;  /* 0x00000004000c7825 */ /* 0x008fe200078e020c */
[----:B------:R-:W2:Y:S05]  /*02a0*/  LDG.E R10, desc[UR4][R10.64] ;  /* 0x000000040a0a7981 */ /* 0x000eaa000c1e1900 */
[----:B------:R-:W2:Y:S01]  /*02b0*/  LDG.E R13, desc[UR4][R12.64] ;  /* 0x000000040c0d7981 */ /* 0x000ea2000c1e1900 */
[----:B----4-:R-:W-:-:S04]  /*02c0*/  IMAD.WIDE R4, R15, 0x4, R6 ;  /* 0x000000040f047825 */ /* 0x010fc800078e0206 */
[----:B------:R-:W-:-:S04]  /*02d0*/  IMAD.WIDE R6, R17, 0x4, R6 ;  /* 0x0000000411067825 */ /* 0x000fc800078e0206 */
[----:B0-----:R-:W-:Y:S02]  /*02e0*/  IMAD.WIDE R2, R0, 0x4, R2 ;  /* 0x0000000400027825 */ /* 0x001fe400078e0202 */
[----:B------:R-:W2:Y:S04]  /*02f0*/  LDG.E R0, desc[UR4][R4.64] ;  /* 0x0000000404007981 */ /* 0x000ea8000c1e1900 */
[----:B------:R-:W3:Y:S04]  /*0300*/  LDG.E R6, desc[UR4][R6.64] ;  /* 0x0000000406067981 */ /* 0x000ee8000c1e1900 */
[----:B------:R-:W3:Y:S01]  /*0310*/  LDG.E R3, desc[UR4][R2.64] ;  /* 0x0000000402037981 */ /* 0x000ee2000c1e1900 */
[----:B------:R-:W-:Y:S01]  /*0320*/  BSSY.RECONVERGENT B0, `(.L_x_13) ;  /* 0x000000e000007945 */ /* 0x000fe20003800200 */
[----:B-----5:R-:W0:Y:S01]  /*0330*/  MUFU.RCP R8, R9 ;  /* 0x0000000900087308 */ /* 0x020e220000001000 */
[----:B--2---:R-:W-:Y:S01]  /*0340*/  FFMA R0, -R13, R0, R10 ;  /* 0x000000000d007223 */ /* 0x004fe2000000010a */
[----:B0-----:R-:W-:-:S03]  /*0350*/  FFMA R15, -R9, R8, 1 ;  /* 0x3f800000090f7423 */ /* 0x001fc60000000108 */
[----:B---3--:R-:W-:-:S04]  /*0360*/  FFMA R0, -R3, R6, R0 ;  /* 0x0000000603007223 */ /* 0x008fc80000000100 */
[----:B------:R-:W0:Y:S01]  /*0370*/  FCHK P0, R0, R9 ;  /* 0x0000000900007302 */ /* 0x000e220000000000 */
[----:B------:R-:W-:-:S04]  /*0380*/  FFMA R15, R8, R15, R8 ;  /* 0x0000000f080f7223 */ /* 0x000fc80000000008 */
[----:B------:R-:W-:-:S04]  /*0390*/  FFMA R8, R0, R15, RZ ;  /* 0x0000000f00087223 */ /* 0x000fc800000000ff */
[----:B------:R-:W-:-:S04]  /*03a0*/  FFMA R10, -R9, R8, R0 ;  /* 0x00000008090a7223 */ /* 0x000fc80000000100 */
[----:B------:R-:W-:Y:S01]  /*03b0*/  FFMA R15, R15, R10, R8 ;  /* 0x0000000a0f0f7223 */ /* 0x000fe20000000008 */
[----:B0-----:R-:W-:Y:S06]  /*03c0*/  @!P0 BRA `(.L_x_14) ;  /* 0x00000000000c8947 */ /* 0x001fec0003800000 */
[----:B------:R-:W-:-:S07]  /*03d0*/  MOV R2, 0x3f0 ;  /* 0x000003f000027802 */ /* 0x000fce0000000f00 */
[----:B------:R-:W-:Y:S05]  /*03e0*/  CALL.REL.NOINC `($__internal_1_$__cuda_sm3x_div_rn_noftz_f32_slowpath) ;  /* 0x0000000000187944 */ /* 0x000fea0003c00000 */
[----:B------:R-:W-:-:S07]  /*03f0*/  IMAD.MOV.U32 R15, RZ, RZ, R0 ;  /* 0x000000ffff0f7224 */ /* 0x000fce00078e0000 */
.L_x_14:
[----:B------:R-:W-:Y:S05]  /*0400*/  BSYNC.RECONVERGENT B0 ;  /* 0x0000000000007941 */ /* 0x000fea0003800200 */
.L_x_13:
[----:B------:R-:W0:Y:S02]  /*0410*/  LDC R3, c[0x0][0x3a8] ;  /* 0x0000ea00ff037b82 */ /* 0x000e240000000800 */
[----:B0-----:R-:W-:-:S05]  /*0420*/  IMAD.WIDE R4, R3, 0x4, R4 ;  /* 0x0000000403047825 */ /* 0x001fca00078e0204 */
[----:B------:R-:W-:Y:S01]  /*0430*/  STG.E desc[UR4][R4.64], R15 ;  /* 0x0000000f04007986 */ /* 0x000fe2000c101904 */
[----:B------:R-:W-:Y:S05]  /*0440*/  EXIT ;  /* 0x000000000000794d */ /* 0x000fea0003800000 */
        .weak           $__internal_1_$__cuda_sm3x_div_rn_noftz_f32_slowpath
        .type           $__internal_1_$__cuda_sm3x_div_rn_noftz_f32_slowpath,@function
        .size           $__internal_1_$__cuda_sm3x_div_rn_noftz_f32_slowpath,(.L_x_44 - $__internal_1_$__cuda_sm3x_div_rn_noftz_f32_slowpath)
$__internal_1_$__cuda_sm3x_div_rn_noftz_f32_slowpath:
[----:B------:R-:W-:Y:S01]  /*0450*/  SHF.R.U32.HI R6, RZ, 0x17, R9 ;  /* 0x00000017ff067819 */ /* 0x000fe20000011609 */
[----:B------:R-:W-:Y:S01]  /*0460*/  BSSY.RECONVERGENT B1, `(.L_x_15) ;  /* 0x0000064000017945 */ /* 0x000fe20003800200 */
[----:B------:R-:W-:Y:S02]  /*0470*/  SHF.R.U32.HI R3, RZ, 0x17, R0 ;  /* 0x00000017ff037819 */ /* 0x000fe40000011600 */
[----:B------:R-:W-:Y:S02]  /*0480*/  LOP3.LUT R7, R6, 0xff, RZ, 0xc0, !PT ;  /* 0x000000ff06077812 */ /* 0x000fe400078ec0ff */
[----:B------:R-:W-:Y:S02]  /*0490*/  LOP3.LUT R6, R3, 0xff, RZ, 0xc0, !PT ;  /* 0x000000ff03067812 */ /* 0x000fe400078ec0ff */
[----:B------:R-:W-:Y:S01]  /*04a0*/  MOV R8, R0 ;  /* 0x0000000000087202 */ /* 0x000fe20000000f00 */
[----:B------:R-:W-:Y:S02]  /*04b0*/  VIADD R12, R7, 0xffffffff ;  /* 0xffffffff070c7836 */ /* 0x000fe40000000000 */
[----:B------:R-:W-:-:S03]  /*04c0*/  VIADD R11, R6, 0xffffffff ;  /* 0xffffffff060b7836 */ /* 0x000fc60000000000 */
[----:B------:R-:W-:-:S04]  /*04d0*/  ISETP.GT.U32.AND P0, PT, R12, 0xfd, PT ;  /* 0x000000fd0c00780c */ /* 0x000fc80003f04070 */
[----:B------:R-:W-:-:S13]  /*04e0*/  ISETP.GT.U32.OR P0, PT, R11, 0xfd, P0 ;  /* 0x000000fd0b00780c */ /* 0x000fda0000704470 */
[----:B------:R-:W-:Y:S01]  /*04f0*/  @!P0 IMAD.MOV.U32 R10, RZ, RZ, RZ ;  /* 0x000000ffff0a8224 */ /* 0x000fe200078e00ff */
[----:B------:R-:W-:Y:S06]  /*0500*/  @!P0 BRA `(.L_x_16) ;  /* 0x0000000000608947 */ /* 0x000fec0003800000 */
[----:B------:R-:W-:Y:S01]  /*0510*/  FSETP.GTU.FTZ.AND P0, PT, |R0|, +INF , PT ;  /* 0x7f8000000000780b */ /* 0x000fe20003f1c200 */
[----:B------:R-:W-:Y:S01]  /*0520*/  IMAD.MOV.U32 R3, RZ, RZ, R9 ;  /* 0x000000ffff037224 */ /* 0x000fe200078e0009 */
        /* <DEDUP_REMOVED lines=20> */
[----:B------:R-:W-:Y:S02]  /*0670*/  @!P1 FFMA R9, R3, 1.84467440737095516160e+19, RZ ;  /* 0x5f80000003099823 */ /* 0x000fe400000000ff */
[----:B------:R-:W-:-:S07]  /*0680*/  @!P1 VIADD R10, R10, 0x40 ;  /* 0x000000400a0a9836 */ /* 0x000fce0000000000 */
.L_x_16:
[----:B------:R-:W-:Y:S01]  /*0690*/  LEA R0, R7, 0xc0800000, 0x17 ;  /* 0xc080000007007811 */ /* 0x000fe200078eb8ff */
[----:B------:R-:W-:Y:S01]  /*06a0*/  VIADD R6, R6, 0xffffff81 ;  /* 0xffffff8106067836 */ /* 0x000fe20000000000 */
[----:B------:R-:W-:Y:S02]  /*06b0*/  BSSY.RECONVERGENT B2, `(.L_x_21) ;  /* 0x0000035000027945 */ /* 0x000fe40003800200 */
[----:B------:R-:W-:Y:S01]  /*06c0*/  IADD3 R9, PT, PT, -R0, R9, RZ ;  /* 0x0000000900097210 */ /* 0x000fe20007ffe1ff */
[C---:B------:R-:W-:Y:S01]  /*06d0*/  IMAD R0, R6.reuse, -0x800000, R8 ;  /* 0xff80000006007824 */ /* 0x040fe200078e0208 */
[----:B------:R-:W-:Y:S02]  /*06e0*/  IADD3 R7, PT, PT, R6, 0x7f, -R7 ;  /* 0x0000007f06077810 */ /* 0x000fe40007ffe807 */
[----:B------:R-:W0:Y:S01]  /*06f0*/  MUFU.RCP R3, R9 ;  /* 0x0000000900037308 */ /* 0x000e220000001000 */
[----:B------:R-:W-:Y:S02]  /*0700*/  FADD.FTZ R11, -R9, -RZ ;  /* 0x800000ff090b7221 */ /* 0x000fe40000010100 */
[----:B------:R-:W-:-:S02]  /*0710*/  IMAD.IADD R7, R7, 0x1, R10 ;  /* 0x0000000107077824 */ /* 0x000fc400078e020a */
        /* <DEDUP_REMOVED lines=20> */
[CCC-:B------:R-:W-:Y:S01]  /*0860*/  FFMA.RZ R3, R12.reuse, R8.reuse, R13.reuse ;  /* 0x000000080c037223 */ /* 0x1c0fe2000000c00d */
[CCC-:B------:R-:W-:Y:S01]  /*0870*/  FFMA.RM R6, R12.reuse, R8.reuse, R13.reuse ;  /* 0x000000080c067223 */ /* 0x1c0fe2000000400d */
[C---:B------:R-:W-:Y:S02]  /*0880*/  ISETP.NE.AND P2, PT, R9.reuse, RZ, PT ;  /* 0x000000ff0900720c */ /* 0x040fe40003f45270 */
[----:B------:R-:W-:Y:S02]  /*0890*/  ISETP.NE.AND P1, PT, R9, RZ, PT ;  /* 0x000000ff0900720c */ /* 0x000fe40003f25270 */
[----:B------:R-:W-:Y:S01]  /*08a0*/  LOP3.LUT R7, R3, 0x7fffff, RZ, 0xc0, !PT ;  /* 0x007fffff03077812 */ /* 0x000fe200078ec0ff */
[----:B------:R-:W-:Y:S01]  /*08b0*/  FFMA.RP R3, R12, R8, R13 ;  /* 0x000000080c037223 */ /* 0x000fe2000000800d */
[C---:B------:R-:W-:Y:S01]  /*08c0*/  VIADD R8, R9.reuse, 0x20 ;  /* 0x0000002009087836 */ /* 0x040fe20000000000 */
[----:B------:R-:W-:Y:S02]  /*08d0*/  IADD3 R9, PT, PT, -R9, RZ, RZ ;  /* 0x000000ff09097210 */ /* 0x000fe40007ffe1ff */
        /* <DEDUP_REMOVED lines=14> */
.L_x_23:
[----:B------:R-:W-:-:S04]  /*09c0*/  LOP3.LUT R0, R0, 0x80000000, RZ, 0xc0, !PT ;  /* 0x8000000000007812 */ /* 0x000fc800078ec0ff */
[----:B------:R-:W-:Y:S01]  /*09d0*/  LOP3.LUT R0, R0, 0x7f800000, RZ, 0xfc, !PT ;  /* 0x7f80000000007812 */ /* 0x000fe200078efcff */
[----:B------:R-:W-:Y:S06]  /*09e0*/  BRA `(.L_x_24) ;  /* 0x0000000000047947 */ /* 0x000fec0003800000 */
.L_x_22:
[----:B------:R-:W-:-:S07]  /*09f0*/  IMAD R0, R7, 0x800000, R0 ;  /* 0x0080000007007824 */ /* 0x000fce00078e0200 */
.L_x_24:
[----:B------:R-:W-:Y:S05]  /*0a00*/  BSYNC.RECONVERGENT B2 ;  /* 0x0000000000027941 */ /* 0x000fea0003800200 */
.L_x_21:
[----:B------:R-:W-:Y:S05]  /*0a10*/  BRA `(.L_x_25) ;  /* 0x0000000000207947 */ /* 0x000fea0003800000 */
.L_x_20:
[----:B------:R-:W-:-:S04]  /*0a20*/  LOP3.LUT R0, R9, 0x80000000, R8, 0x48, !PT ;  /* 0x8000000009007812 */ /* 0x000fc800078e4808 */
[----:B------:R-:W-:Y:S01]  /*0a30*/  LOP3.LUT R0, R0, 0x7f800000, RZ, 0xfc, !PT ;  /* 0x7f80000000007812 */ /* 0x000fe200078efcff */
[----:B------:R-:W-:Y:S06]  /*0a40*/  BRA `(.L_x_25) ;  /* 0x0000000000147947 */ /* 0x000fec0003800000 */
.L_x_19:
[----:B------:R-:W-:Y:S01]  /*0a50*/  LOP3.LUT R0, R9, 0x80000000, R8, 0x48, !PT ;  /* 0x8000000009007812 */ /* 0x000fe200078e4808 */
[----:B------:R-:W-:Y:S06]  /*0a60*/  BRA `(.L_x_25) ;  /* 0x00000000000c7947 */ /* 0x000fec0003800000 */
.L_x_18:
[----:B------:R-:W0:Y:S01]  /*0a70*/  MUFU.RSQ R0, -QNAN ;  /* 0xffc0000000007908 */ /* 0x000e220000001400 */
[----:B------:R-:W-:Y:S05]  /*0a80*/  BRA `(.L_x_25) ;  /* 0x0000000000047947 */ /* 0x000fea0003800000 */
.L_x_17:
[----:B------:R-:W-:-:S07]  /*0a90*/  FADD.FTZ R0, R0, R3 ;  /* 0x0000000300007221 */ /* 0x000fce0000010000 */
.L_x_25:
[----:B------:R-:W-:Y:S05]  /*0aa0*/  BSYNC.RECONVERGENT B1 ;  /* 0x0000000000017941 */ /* 0x000fea0003800200 */
.L_x_15:
[----:B------:R-:W-:-:S04]  /*0ab0*/  IMAD.MOV.U32 R3, RZ, RZ, 0x0 ;  /* 0x00000000ff037424 */ /* 0x000fc800078e00ff */
[----:B0-----:R-:W-:Y:S05]  /*0ac0*/  RET.REL.NODEC R2 `(_Z10backwardCRPfS_S_S_S_i) ;  /* 0xfffffff4024c7950 */ /* 0x001fea0003c3ffff */
.L_x_26:
        /* <DEDUP_REMOVED lines=11> */
.L_x_44:


//--------------------- .text._Z9forwardCRPfS_S_S_i --------------------------
	.section	.text._Z9forwardCRPfS_S_S_i,"ax",@progbits
	.align	128
        .global         _Z9forwardCRPfS_S_S_i
        .type           _Z9forwardCRPfS_S_S_i,@function
        .size           _Z9forwardCRPfS_S_S_i,(.L_x_45 - _Z9forwardCRPfS_S_S_i)
        .other          _Z9forwardCRPfS_S_S_i,@"STO_CUDA_ENTRY STV_DEFAULT"
_Z9forwardCRPfS_S_S_i:
.text._Z9forwardCRPfS_S_S_i:
        /* <DEDUP_REMOVED lines=9> */
[----:B------:R-:W-:-:S04]  /*0090*/  IADD3 R0, PT, PT, R11, 0x1, RZ ;  /* 0x000000010b007810 */ /* 0x000fc80007ffe0ff */
        /* <DEDUP_REMOVED lines=12> */
[----:B------:R-:W-:Y:S02]  /*0160*/  @!P0 IADD3 R2, PT, PT, R2, -R5, RZ ;  /* 0x8000000502028210 */ /* 0x000fe40007ffe0ff */
[----:B------:R-:W-:Y:S02]  /*0170*/  ISETP.NE.AND P0, PT, R6, RZ, PT ;  /* 0x000000ff0600720c */ /* 0x000fe40003f05270 */
[----:B------:R-:W-:-:S13]  /*0180*/  ISETP.GT.U32.AND P1, PT, R5, R2, PT ;  /* 0x000000020500720c */ /* 0x000fda0003f24070 */
[----:B------:R-:W-:-:S04]  /*0190*/  @!P1 IMAD.IADD R2, R2, 0x1, -R5 ;  /* 0x0000000102029824 */ /* 0x000fc800078e0a05 */
[----:B------:R-:W-:Y:S01]  /*01a0*/  @!P2 IMAD.MOV R2, RZ, RZ, -R2 ;  /* 0x000000ffff02a224 */ /* 0x000fe200078e0a02 */
[----:B------:R-:W-:-:S04]  /*01b0*/  @!P0 LOP3.LUT R2, RZ, R6, RZ, 0x33, !PT ;  /* 0x00000006ff028212 */ /* 0x000fc800078e33ff */
[----:B------:R-:W-:-:S13]  /*01c0*/  ISETP.NE.AND P0, PT, R2, RZ, PT ;  /* 0x000000ff0200720c */ /* 0x000fda0003f05270 */
[----:B------:R-:W-:Y:S05]  /*01d0*/  @P0 EXIT ;  /* 0x000000000000094d */ /* 0x000fea0003800000 */
[----:B------:R-:W0:Y:S01]  /*01e0*/  LDC.64 R8, c[0x0][0x388] ;  /* 0x0000e200ff087b82 */ /* 0x000e220000000a00 */
[----:B------:R-:W1:Y:S01]  /*01f0*/  LDCU.64 UR4, c[0x0][0x358] ;  /* 0x00006b00ff0477ac */ /* 0x000e620008000a00 */
[----:B------:R-:W-:-:S06]  /*0200*/  IADD3 R2, PT, PT, R11, -R6, RZ ;  /* 0x800000060b027210 */ /* 0x000fcc0007ffe0ff */
[----:B------:R-:W2:Y:S01]  /*0210*/  LDC.64 R4, c[0x0][0x380] ;  /* 0x0000e000ff047b82 */ /* 0x000ea20000000a00 */
[----:B0-----:R-:W-:-:S05]  /*0220*/  IMAD.WIDE R8, R2, 0x4, R8 ;  /* 0x0000000402087825 */ /* 0x001fca00078e0208 */
[----:B-1----:R-:W3:Y:S01]  /*0230*/  LDG.E R3, desc[UR4][R8.64] ;  /* 0x0000000408037981 */ /* 0x002ee2000c1e1900 */
[----:B--2---:R-:W-:-:S05]  /*0240*/  IMAD.WIDE R4, R11, 0x4, R4 ;  /* 0x000000040b047825 */ /* 0x004fca00078e0204 */
[----:B------:R-:W2:Y:S01]  /*0250*/  LDG.E R0, desc[UR4][R4.64] ;  /* 0x0000000404007981 */ /* 0x000ea2000c1e1900 */
[----:B------:R-:W-:Y:S01]  /*0260*/  BSSY.RECONVERGENT B0, `(.L_x_27) ;  /* 0x000000c000007945 */ /* 0x000fe20003800200 */
[----:B---3--:R-:W0:Y:S08]  /*0270*/  MUFU.RCP R6, R3 ;  /* 0x0000000300067308 */ /* 0x008e300000001000 */
[----:B--2---:R-:W1:Y:S01]  /*0280*/  FCHK P0, R0, R3 ;  /* 0x0000000300007302 */ /* 0x004e620000000000 */
[----:B0-----:R-:W-:-:S04]  /*0290*/  FFMA R7, -R3, R6, 1 ;  /* 0x3f80000003077423 */ /* 0x001fc80000000106 */
[----:B------:R-:W-:-:S04]  /*02a0*/  FFMA R7, R6, R7, R6 ;  /* 0x0000000706077223 */ /* 0x000fc80000000006 */
[----:B------:R-:W-:-:S04]  /*02b0*/  FFMA R10, R0, R7, RZ ;  /* 0x00000007000a7223 */ /* 0x000fc800000000ff */
[----:B------:R-:W-:-:S04]  /*02c0*/  FFMA R6, -R3, R10, R0 ;  /* 0x0000000a03067223 */ /* 0x000fc80000000100 */
[----:B------:R-:W-:Y:S01]  /*02d0*/  FFMA R10, R7, R6, R10 ;  /* 0x00000006070a7223 */ /* 0x000fe2000000000a */
[----:B-1----:R-:W-:Y:S06]  /*02e0*/  @!P0 BRA `(.L_x_28) ;  /* 0x00000000000c8947 */ /* 0x002fec0003800000 */
[----:B------:R-:W-:-:S07]  /*02f0*/  MOV R12, 0x310 ;  /* 0x00000310000c7802 */ /* 0x000fce0000000f00 */
[----:B------:R-:W-:Y:S05]  /*0300*/  CALL.REL.NOINC `($__internal_2_$__cuda_sm3x_div_rn_noftz_f32_slowpath) ;  /* 0x0000000000dc7944 */ /* 0x000fea0003c00000 */
[----:B------:R-:W-:-:S07]  /*0310*/  IMAD.MOV.U32 R10, RZ, RZ, R0 ;  /* 0x000000ffff0a7224 */ /* 0x000fce00078e0000 */
.L_x_28:
[----:B------:R-:W-:Y:S05]  /*0320*/  BSYNC.RECONVERGENT B0 ;  /* 0x0000000000007941 */ /* 0x000fea0003800200 */
.L_x_27:
[----:B------:R-:W0:Y:S01]  /*0330*/  LDC.64 R12, c[0x0][0x388] ;  /* 0x0000e200ff0c7b82 */ /* 0x000e220000000a00 */
[----:B------:R-:W1:Y:S07]  /*0340*/  LDCU UR6, c[0x0][0x3a0] ;  /* 0x00007400ff0677ac */ /* 0x000e6e0008000800 */
[----:B------:R-:W2:Y:S01]  /*0350*/  LDC.64 R6, c[0x0][0x390] ;  /* 0x0000e400ff067b82 */ /* 0x000ea20000000a00 */
[----:B-1----:R-:W-:-:S04]  /*0360*/  VIADD R3, R11, UR6 ;  /* 0x000000060b037c36 */ /* 0x002fc80008000000 */
[----:B0-----:R-:W-:-:S06]  /*0370*/  IMAD.WIDE R12, R3, 0x4, R12 ;  /* 0x00000004030c7825 */ /* 0x001fcc00078e020c */
[----:B------:R-:W3:Y:S01]  /*0380*/  LDG.E R13, desc[UR4][R12.64] ;  /* 0x000000040c0d7981 */ /* 0x000ee2000c1e1900 */
        /* <DEDUP_REMOVED lines=11> */
[----:B------:R-:W-:Y:S02]  /*0440*/  MOV R3, R13 ;  /* 0x0000000d00037202 */ /* 0x000fe40000000f00 */
[----:B------:R-:W-:-:S07]  /*0450*/  MOV R12, 0x470 ;  /* 0x00000470000c7802 */ /* 0x000fce0000000f00 */
[----:B------:R-:W-:Y:S05]  /*0460*/  CALL.REL.NOINC `($__internal_2_$__cuda_sm3x_div_rn_noftz_f32_slowpath) ;  /* 0x0000000000847944 */ /* 0x000fea0003c00000 */
[----:B------:R-:W-:-:S07]  /*0470*/  IMAD.MOV.U32 R3, RZ, RZ, R0 ;  /* 0x000000ffff037224 */ /* 0x000fce00078e0000 */
.L_x_30:
[----:B------:R-:W-:Y:S05]  /*0480*/  BSYNC.RECONVERGENT B0 ;  /* 0x0000000000007941 */ /* 0x000fea0003800200 */
.L_x_29:
[----:B------:R-:W0:Y:S08]  /*0490*/  LDC.64 R14, c[0x0][0x380] ;  /* 0x0000e000ff0e7b82 */ /* 0x000e300000000a00 */
[----:B------:R-:W1:Y:S08]  /*04a0*/  LDC.64 R16, c[0x0][0x390] ;  /* 0x0000e400ff107b82 */ /* 0x000e700000000a00 */
[----:B------:R-:W2:Y:S01]  /*04b0*/  LDC R13, c[0x0][0x3a0] ;  /* 0x0000e800ff0d7b82 */ /* 0x000ea20000000800 */
[----:B0-----:R-:W-:-:S06]  /*04c0*/  IMAD.WIDE R14, R2, 0x4, R14 ;  /* 0x00000004020e7825 */ /* 0x001fcc00078e020e */
[----:B------:R-:W3:Y:S01]  /*04d0*/  LDG.E R15, desc[UR4][R14.64] ;  /* 0x000000040e0f7981 */ /* 0x000ee2000c1e1900 */
[----:B-1----:R-:W-:-:S04]  /*04e0*/  IMAD.WIDE R16, R2, 0x4, R16 ;  /* 0x0000000402107825 */ /* 0x002fc800078e0210 */
[----:B--2---:R-:W-:-:S04]  /*04f0*/  IMAD.WIDE R8, R13, 0x4, R8 ;  /* 0x000000040d087825 */ /* 0x004fc800078e0208 */
[----:B------:R-:W-:-:S04]  /*0500*/  IMAD.WIDE R18, R13, 0x4, R4 ;  /* 0x000000040d127825 */ /* 0x000fc800078e0204 */
[----:B---3--:R-:W-:-:S05]  /*0510*/  FMUL R23, R15, -R10 ;  /* 0x8000000a0f177220 */ /* 0x008fca0000400000 */
[----:B------:R0:W-:Y:S04]  /*0520*/  STG.E desc[UR4][R4.64], R23 ;  /* 0x0000001704007986 */ /* 0x0001e8000c101904 */
[----:B------:R-:W2:Y:S04]  /*0530*/  LDG.E R16, desc[UR4][R16.64] ;  /* 0x0000000410107981 */ /* 0x000ea8000c1e1900 */
[----:B------:R-:W2:Y:S04]  /*0540*/  LDG.E R21, desc[UR4][R8.64] ;  /* 0x0000000408157981 */ /* 0x000ea8000c1e1900 */
[----:B------:R-:W3:Y:S01]  /*0550*/  LDG.E R19, desc[UR4][R18.64] ;  /* 0x0000000412137981 */ /* 0x000ee2000c1e1900 */
[----:B------:R-:W-:-:S04]  /*0560*/  IMAD.WIDE R14, R13, 0x4, R6 ;  /* 0x000000040d0e7825 */ /* 0x000fc800078e0206 */
[----:B--2---:R-:W-:Y:S02]  /*0570*/  FFMA R0, R16, -R10, R21 ;  /* 0x8000000a10007223 */ /* 0x004fe40000000015 */
[----:B------:R-:W0:Y:S02]  /*0580*/  LDC.64 R20, c[0x0][0x398] ;  /* 0x0000e600ff147b82 */ /* 0x000e240000000a00 */
[----:B---3--:R-:W-:-:S05]  /*0590*/  FFMA R25, R19, -R3, R0 ;  /* 0x8000000313197223 */ /* 0x008fca0000000000 */
[----:B------:R-:W-:Y:S04]  /*05a0*/  STG.E desc[UR4][R8.64], R25 ;  /* 0x0000001908007986 */ /* 0x000fe8000c101904 */
[----:B------:R-:W2:Y:S01]  /*05b0*/  LDG.E R14, desc[UR4][R14.64] ;  /* 0x000000040e0e7981 */ /* 0x000ea2000c1e1900 */
[----:B0-----:R-:W-:-:S04]  /*05c0*/  IMAD.WIDE R4, R11, 0x4, R20 ;  /* 0x000000040b047825 */ /* 0x001fc800078e0214 */
[----:B------:R-:W-:-:S04]  /*05d0*/  IMAD.WIDE R16, R2, 0x4, R20 ;  /* 0x0000000402107825 */ /* 0x000fc800078e0214 */
[----:B------:R-:W-:-:S04]  /*05e0*/  IMAD.WIDE R12, R13, 0x4, R4 ;  /* 0x000000040d0c7825 */ /* 0x000fc800078e0204 */
[----:B--2---:R-:W-:-:S05]  /*05f0*/  FMUL R11, R14, -R3 ;  /* 0x800000030e0b7220 */ /* 0x004fca0000400000 */
[----:B------:R-:W-:Y:S04]  /*0600*/  STG.E desc[UR4][R6.64], R11 ;  /* 0x0000000b06007986 */ /* 0x000fe8000c101904 */
[----:B------:R-:W2:Y:S04]  /*0610*/  LDG.E R16, desc[UR4][R16.64] ;  /* 0x0000000410107981 */ /* 0x000ea8000c1e1900 */
[----:B------:R-:W2:Y:S04]  /*0620*/  LDG.E R19, desc[UR4][R4.64] ;  /* 0x0000000404137981 */ /* 0x000ea8000c1e1900 */
[----:B------:R-:W3:Y:S01]  /*0630*/  LDG.E R13, desc[UR4][R12.64] ;  /* 0x000000040c0d7981 */ /* 0x000ee2000c1e1900 */
[----:B--2---:R-:W-:-:S04]  /*0640*/  FFMA R10, R16, -R10, R19 ;  /* 0x8000000a100a7223 */ /* 0x004fc80000000013 */
[----:B---3--:R-:W-:-:S05]  /*0650*/  FFMA R3, R13, -R3, R10 ;  /* 0x800000030d037223 */ /* 0x008fca000000000a */
[----:B------:R-:W-:Y:S01]  /*0660*/  STG.E desc[UR4][R4.64], R3 ;  /* 0x0000000304007986 */ /* 0x000fe2000c101904 */
[----:B------:R-:W-:Y:S05]  /*0670*/  EXIT ;  /* 0x000000000000794d */ /* 0x000fea0003800000 */
        .weak           $__internal_2_$__cuda_sm3x_div_rn_noftz_f32_slowpath
        .type           $__internal_2_$__cuda_sm3x_div_rn_noftz_f32_slowpath,@function
        .size           $__internal_2_$__cuda_sm3x_div_rn_noftz_f32_slowpath,(.L_x_45 - $__internal_2_$__cuda_sm3x_div_rn_noftz_f32_slowpath)
$__internal_2_$__cuda_sm3x_div_rn_noftz_f32_slowpath:
[----:B------:R-:W-:Y:S01]  /*0680*/  SHF.R.U32.HI R14, RZ, 0x17, R3 ;  /* 0x00000017ff0e7819 */ /* 0x000fe20000011603 */
[----:B------:R-:W-:Y:S01]  /*0690*/  BSSY.RECONVERGENT B1, `(.L_x_31) ;  /* 0x0000062000017945 */ /* 0x000fe20003800200 */
[----:B------:R-:W-:Y:S02]  /*06a0*/  SHF.R.U32.HI R13, RZ, 0x17, R0 ;  /* 0x00000017ff0d7819 */ /* 0x000fe40000011600 */
[----:B------:R-:W-:Y:S02]  /*06b0*/  LOP3.LUT R14, R14, 0xff, RZ, 0xc0, !PT ;  /* 0x000000ff0e0e7812 */ /* 0x000fe400078ec0ff */
[----:B------:R-:W-:-:S03]  /*06c0*/  LOP3.LUT R15, R13, 0xff, RZ, 0xc0, !PT ;  /* 0x000000ff0d0f7812 */ /* 0x000fc600078ec0ff */
[----:B------:R-:W-:Y:S01]  /*06d0*/  VIADD R17, R14, 0xffffffff ;  /* 0xffffffff0e117836 */ /* 0x000fe20000000000 */
[----:B------:R-:W-:-:S04]  /*06e0*/  IADD3 R16, PT, PT, R15, -0x1, RZ ;  /* 0xffffffff0f107810 */ /* 0x000fc80007ffe0ff */
[----:B------:R-:W-:-:S04]  /*06f0*/  ISETP.GT.U32.AND P0, PT, R17, 0xfd, PT ;  /* 0x000000fd1100780c */ /* 0x000fc80003f04070 */
[----:B------:R-:W-:-:S13]  /*0700*/  ISETP.GT.U32.OR P0, PT, R16, 0xfd, P0 ;  /* 0x000000fd1000780c */ /* 0x000fda0000704470 */
[----:B------:R-:W-:Y:S01]  /*0710*/  @!P0 IMAD.MOV.U32 R13, RZ, RZ, RZ ;  /* 0x000000ffff0d8224 */ /* 0x000fe200078e00ff */
        /* <DEDUP_REMOVED lines=19> */
[----:B------:R-:W-:Y:S01]  /*0850*/  @P0 IMAD.MOV.U32 R13, RZ, RZ, RZ ;  /* 0x000000ffff0d0224 */ /* 0x000fe200078e00ff */
[----:B------:R-:W-:Y:S01]  /*0860*/  @!P0 MOV R13, 0xffffffc0 ;  /* 0xffffffc0000d8802 */ /* 0x000fe20000000f00 */
[----:B------:R-:W-:Y:S01]  /*0870*/  @!P0 FFMA R0, R0, 1.84467440737095516160e+19, RZ ;  /* 0x5f80000000008823 */ /* 0x000fe200000000ff */
[----:B------:R-:W-:-:S03]  /*0880*/  @!P1 FFMA R3, R3, 1.84467440737095516160e+19, RZ ;  /* 0x5f80000003039823 */ /* 0x000fc600000000ff */
[----:B------:R-:W-:-:S07]  /*0890*/  @!P1 VIADD R13, R13, 0x40 ;  /* 0x000000400d0d9836 */ /* 0x000fce0000000000 */
.L_x_32:
[----:B------:R-:W-:Y:S01]  /*08a0*/  LEA R16, R14, 0xc0800000, 0x17 ;  /* 0xc08000000e107811 */ /* 0x000fe200078eb8ff */
[----:B------:R-:W-:Y:S01]  /*08b0*/  BSSY.RECONVERGENT B2, `(.L_x_37) ;  /* 0x0000036000027945 */ /* 0x000fe20003800200 */
[----:B------:R-:W-:-:S03]  /*08c0*/  IADD3 R15, PT, PT, R15, -0x7f, RZ ;  /* 0xffffff810f0f7810 */ /* 0x000fc60007ffe0ff */
[----:B------:R-:W-:Y:S02]  /*08d0*/  IMAD.IADD R16, R3, 0x1, -R16 ;  /* 0x0000000103107824 */ /* 0x000fe400078e0a10 */
[C---:B------:R-:W-:Y:S02]  /*08e0*/  IMAD R0, R15.reuse, -0x800000, R0 ;  /* 0xff8000000f007824 */ /* 0x040fe400078e0200 */
[----:B------:R0:W1:Y:S01]  /*08f0*/  MUFU.RCP R3, R16 ;  /* 0x0000001000037308 */ /* 0x0000620000001000 */
[----:B------:R-:W-:Y:S01]  /*0900*/  FADD.FTZ R17, -R16, -RZ ;  /* 0x800000ff10117221 */ /* 0x000fe20000010100 */
[----:B0-----:R-:W-:-:S05]  /*0910*/  IADD3 R16, PT, PT, R15, 0x7f, -R14 ;  /* 0x0000007f0f107810 */ /* 0x001fca0007ffe80e */
[----:B------:R-:W-:Y:S02]  /*0920*/  IMAD.IADD R13, R16, 0x1, R13 ;  /* 0x00000001100d7824 */ /* 0x000fe400078e020d */
[----:B-1----:R-:W-:-:S04]  /*0930*/  FFMA R18, R3, R17, 1 ;  /* 0x3f80000003127423 */ /* 0x002fc80000000011 */
[----:B------:R-:W-:-:S04]  /*0940*/  FFMA R3, R3, R18, R3 ;  /* 0x0000001203037223 */ /* 0x000fc80000000003 */
[----:B------:R-:W-:-:S04]  /*0950*/  FFMA R18, R0, R3, RZ ;  /* 0x0000000300127223 */ /* 0x000fc800000000ff */
[----:B------:R-:W-:-:S04]  /*0960*/  FFMA R19, R17, R18, R0 ;  /* 0x0000001211137223 */ /* 0x000fc80000000000 */
[----:B------:R-:W-:-:S04]  /*0970*/  FFMA R18, R3, R19, R18 ;  /* 0x0000001303127223 */ /* 0x000fc80000000012 */
[----:B------:R-:W-:-:S04]  /*0980*/  FFMA R17, R17, R18, R0 ;  /* 0x0000001211117223 */ /* 0x000fc80000000000 */
[----:B------:R-:W-:-:S05]  /*0990*/  FFMA R0, R3, R17, R18 ;  /* 0x0000001103007223 */ /* 0x000fca0000000012 */
[----:B------:R-:W-:-:S04]  /*09a0*/  SHF.R.U32.HI R14, RZ, 0x17, R0 ;  /* 0x00000017ff0e7819 */ /* 0x000fc80000011600 */
[----:B------:R-:W-:-:S04]  /*09b0*/  LOP3.LUT R14, R14, 0xff, RZ, 0xc0, !PT ;  /* 0x000000ff0e0e7812 */ /* 0x000fc800078ec0ff */
[----:B------:R-:W-:-:S05]  /*09c0*/  IADD3 R19, PT, PT, R14, R13, RZ ;  /* 0x0000000d0e137210 */ /* 0x000fca0007ffe0ff */
        /* <DEDUP_REMOVED lines=11> */
[----:B------:R-:W-:Y:S01]  /*0a80*/  IADD3 R16, PT, PT, R19, 0x20, RZ ;  /* 0x0000002013107810 */ /* 0x000fe20007ffe0ff */
[-CC-:B------:R-:W-:Y:S01]  /*0a90*/  FFMA.RM R14, R3, R17.reuse, R18.reuse ;  /* 0x00000011030e7223 */ /* 0x180fe20000004012 */
[----:B------:R-:W-:Y:S02]  /*0aa0*/  ISETP.NE.AND P2, PT, R19, RZ, PT ;  /* 0x000000ff1300720c */ /* 0x000fe40003f45270 */
[----:B------:R-:W-:Y:S01]  /*0ab0*/  LOP3.LUT R15, R13, 0x7fffff, RZ, 0xc0, !PT ;  /* 0x007fffff0d0f7812 */ /* 0x000fe200078ec0ff */
[----:B------:R-:W-:Y:S01]  /*0ac0*/  FFMA.RP R13, R3, R17, R18 ;  /* 0x00000011030d7223 */ /* 0x000fe20000008012 */
[----:B------:R-:W-:Y:S01]  /*0ad0*/  IMAD.MOV R3, RZ, RZ, -R19 ;  /* 0x000000ffff037224 */ /* 0x000fe200078e0a13 */
[----:B------:R-:W-:Y:S02]  /*0ae0*/  ISETP.NE.AND P1, PT, R19, RZ, PT ;  /* 0x000000ff1300720c */ /* 0x000fe40003f25270 */
        /* <DEDUP_REMOVED lines=10> */
[----:B------:R-:W-:-:S04]  /*0b90*/  LOP3.LUT R3, R3, R14, RZ, 0xc0, !PT ;  /* 0x0000000e03037212 */ /* 0x000fc800078ec0ff */
[----:B------:R-:W-:-:S04]  /*0ba0*/  IADD3 R3, PT, PT, R16, R3, RZ ;  /* 0x0000000310037210 */ /* 0x000fc80007ffe0ff */
[----:B------:R-:W-:Y:S01]  /*0bb0*/  LOP3.LUT R0, R3, R0, RZ, 0xfc, !PT ;  /* 0x0000000003007212 */ /* 0x000fe200078efcff */
[----:B------:R-:W-:Y:S06]  /*0bc0*/  BRA `(.L_x_40) ;  /* 0x0000000000107947 */ /* 0x000fec0003800000 */
.L_x_39:
[----:B------:R-:W-:-:S04]  /*0bd0*/  LOP3.LUT R0, R0, 0x80000000, RZ, 0xc0, !PT ;  /* 0x8000000000007812 */ /* 0x000fc800078ec0ff */
[----:B------:R-:W-:Y:S01]  /*0be0*/  LOP3.LUT R0, R0, 0x7f800000, RZ, 0xfc, !PT ;  /* 0x7f80000000007812 */ /* 0x000fe200078efcff */
[----:B------:R-:W-:Y:S06]  /*0bf0*/  BRA `(.L_x_40) ;  /* 0x0000000000047947 */ /* 0x000fec0003800000 */
.L_x_38:
[----:B------:R-:W-:-:S07]  /*0c00*/  IMAD R0, R13, 0x800000, R0 ;  /* 0x008000000d007824 */ /* 0x000fce00078e0200 */
.L_x_40:
[----:B------:R-:W-:Y:S05]  /*0c10*/  BSYNC.RECONVERGENT B2 ;  /* 0x0000000000027941 */ /* 0x000fea0003800200 */
.L_x_37:
[----:B------:R-:W-:Y:S05]  /*0c20*/  BRA `(.L_x_41) ;  /* 0x0000000000207947 */ /* 0x000fea0003800000 */
.L_x_36:
[----:B------:R-:W-:-:S04]  /*0c30*/  LOP3.LUT R0, R3, 0x80000000, R0, 0x48, !PT ;  /* 0x8000000003007812 */ /* 0x000fc800078e4800 */
[----:B------:R-:W-:Y:S01]  /*0c40*/  LOP3.LUT R0, R0, 0x7f800000, RZ, 0xfc, !PT ;  /* 0x7f80000000007812 */ /* 0x000fe200078efcff */
[----:B------:R-:W-:Y:S06]  /*0c50*/  BRA `(.L_x_41) ;  /* 0x0000000000147947 */ /* 0x000fec0003800000 */
.L_x_35:
[----:B------:R-:W-:Y:S01]  /*0c60*/  LOP3.LUT R0, R3, 0x80000000, R0, 0x48, !PT ;  /* 0x8000000003007812 */ /* 0x000fe200078e4800 */
[----:B------:R-:W-:Y:S06]  /*0c70*/  BRA `(.L_x_41) ;  /* 0x00000000000c7947 */ /* 0x000fec0003800000 */
.L_x_34:
[----:B------:R-:W0:Y:S01]  /*0c80*/  MUFU.RSQ R0, -QNAN ;  /* 0xffc0000000007908 */ /* 0x000e220000001400 */
[----:B------:R-:W-:Y:S05]  /*0c90*/  BRA `(.L_x_41) ;  /* 0x0000000000047947 */ /* 0x000fea0003800000 */
.L_x_33:
[----:B------:R-:W-:-:S07]  /*0ca0*/  FADD.FTZ R0, R0, R3 ;  /* 0x0000000300007221 */ /* 0x000fce0000010000 */
.L_x_41:
[----:B------:R-:W-:Y:S05]  /*0cb0*/  BSYNC.RECONVERGENT B1 ;  /* 0x0000000000017941 */ /* 0x000fea0003800200 */
.L_x_31:
[----:B------:R-:W-:-:S04]  /*0cc0*/  HFMA2 R13, -RZ, RZ, 0, 0 ;  /* 0x00000000ff0d7431 */ /* 0x000fc800000001ff */
[----:B0-----:R-:W-:Y:S05]  /*0cd0*/  RET.REL.NODEC R12 `(_Z9forwardCRPfS_S_S_i) ;  /* 0xfffffff00cc87950 */ /* 0x001fea0003c3ffff */
.L_x_42:
        /* <DEDUP_REMOVED lines=10> */
.L_x_45:


//--------------------- .nv.shared.reserved.0     --------------------------
	.section	.nv.shared.reserved.0,"aw",@nobits
	.weak		__nv_reservedSMEM_offset_0_alias
	.size		__nv_reservedSMEM_offset_0_alias, 0, 64
	.other		__nv_reservedSMEM_offset_0_alias,@"STO_CUDA_RESERVED_SHARED STV_DEFAULT"
__nv_reservedSMEM_offset_0_alias:
	.zero		0
	.zero		64


//--------------------- .nv.constant0._Z13solve2unknownPfS_S_S_S_i --------------------------
	.section	.nv.constant0._Z13solve2unknownPfS_S_S_S_i,"a",@progbits
	.sectionflags	@""
	.align	4
.nv.constant0._Z13solve2unknownPfS_S_S_S_i:
	.zero		940


//--------------------- .nv.constant0._Z10backwardCRPfS_S_S_S_i --------------------------
	.section	.nv.constant0._Z10backwardCRPfS_S_S_S_i,"a",@progbits
	.sectionflags	@""
	.align	4
.nv.constant0._Z10backwardCRPfS_S_S_S_i:
	.zero		940


//--------------------- .nv.constant0._Z9forwardCRPfS_S_S_i --------------------------
	.section	.nv.constant0._Z9forwardCRPfS_S_S_i,"a",@progbits
	.sectionflags	@""
	.align	4
.nv.constant0._Z9forwardCRPfS_S_S_i:
	.zero		932


//--------------------- SYMBOLS --------------------------

	.type		.nv.reservedSmem.offset0,@object
	.size		.nv.reservedSmem.offset0,0x4
